	.target	sm_90a

	.elftype	@"ET_EXEC"


//--------------------- .note.nv.tkinfo           --------------------------
	.section	.note.nv.tkinfo,"",@"SHT_NOTE"
	.sectionflags	@"SHF_NOTE_NV_TKINFO"
	.tkinfo
        /*0018*/ 	.word	0x00000002
        /*0030*/ 	.string	""
        /*0030*/ 	.string	"ptxas"
        /*0030*/ 	.string	"Cuda compilation tools, release 13.0, V13.0.88"
        /*0030*/ 	.string	"Build cuda_13.0.r13.0/compiler.36424714_0"
        /*0030*/ 	.string	"-arch sm_90a -m 64 "



//--------------------- .note.nv.cuinfo           --------------------------
	.section	.note.nv.cuinfo,"",@"SHT_NOTE"
	.sectionflags	@"SHF_NOTE_NV_CUINFO"
        /*0018*/ 	.short	0x0002
        /*001a*/ 	.short	0x005a
        /*001c*/ 	.short	0x0082
	.zero		2


//--------------------- .nv.info                  --------------------------
	.section	.nv.info,"",@"SHT_CUDA_INFO"
	.align	4


	//----- nvinfo : EIATTR_REGCOUNT
	.align		4
        /*0000*/ 	.byte	0x04, 0x2f
        /*0002*/ 	.short	(.L_12 - .L_11)
	.align		4
.L_11:
        /*0004*/ 	.word	index@(_ZN7cutlass13device_kernelINS_4gemm6kernel13GemmUniversalIN4cute5tupleIJiiiiEEENS1_10collective13CollectiveMmaINS1_37MainloopSm90TmaGmmaWarpSpecializedFP8ILi3ENS5_IJNS4_1CILi1EEESB_SB_EEENS1_35KernelTmaWarpSpecializedCooperativeEEENS5_IJNSA_ILi128EEESF_NSA_ILi64EEEEEENS_12float_e5m2_tENS5_IJlSB_lEEESI_SJ_NS4_8TiledMMAINS4_8MMA_AtomIJNS4_4SM904GMMA31MMA_64x128x32_F32E5M2E5M2_SS_TNILNSN_7ScaleInE1ELSP_1EEEEEENS4_6LayoutINS5_IJNSA_ILi2EEESB_SB_EEENS5_IJSB_NSA_ILi0EEESV_EEEEENS5_IJNS4_10UnderscoreESY_SY_EEEEENS4_13SM90_TMA_LOADENS4_14ComposedLayoutINS4_7SwizzleILi2ELi4ELi3EEENS4_18smem_ptr_flag_bitsILi8EEENSS_INS5_IJNSA_ILi8EEESG_EEENS5_IJSG_SB_EEEEEEEvNS4_8identityES11_S1B_vS1C_EENS_8epilogue10collective6detail29Sm90TmaWarpSpecializedAdapterINS1F_15DefaultEpilogueISI_SJ_SJ_NS1E_6thread17LinearCombinationISI_Li1EffLNS1J_9ScaleType4KindE0ELNS_15FloatRoundStyleE2ESI_EENS1_15EpilogueDefaultEEEEEvvEEEEvNT_6ParamsE)
        /*0008*/ 	.word	0x000000a8


	//----- nvinfo : EIATTR_FRAME_SIZE
	.align		4
.L_12:
        /*000c*/ 	.byte	0x04, 0x11
        /*000e*/ 	.short	(.L_14 - .L_13)
	.align		4
.L_13:
        /*0010*/ 	.word	index@(_ZN7cutlass13device_kernelINS_4gemm6kernel13GemmUniversalIN4cute5tupleIJiiiiEEENS1_10collective13CollectiveMmaINS1_37MainloopSm90TmaGmmaWarpSpecializedFP8ILi3ENS5_IJNS4_1CILi1EEESB_SB_EEENS1_35KernelTmaWarpSpecializedCooperativeEEENS5_IJNSA_ILi128EEESF_NSA_ILi64EEEEEENS_12float_e5m2_tENS5_IJlSB_lEEESI_SJ_NS4_8TiledMMAINS4_8MMA_AtomIJNS4_4SM904GMMA31MMA_64x128x32_F32E5M2E5M2_SS_TNILNSN_7ScaleInE1ELSP_1EEEEEENS4_6LayoutINS5_IJNSA_ILi2EEESB_SB_EEENS5_IJSB_NSA_ILi0EEESV_EEEEENS5_IJNS4_10UnderscoreESY_SY_EEEEENS4_13SM90_TMA_LOADENS4_14ComposedLayoutINS4_7SwizzleILi2ELi4ELi3EEENS4_18smem_ptr_flag_bitsILi8EEENSS_INS5_IJNSA_ILi8EEESG_EEENS5_IJSG_SB_EEEEEEEvNS4_8identityES11_S1B_vS1C_EENS_8epilogue10collective6detail29Sm90TmaWarpSpecializedAdapterINS1F_15DefaultEpilogueISI_SJ_SJ_NS1E_6thread17LinearCombinationISI_Li1EffLNS1J_9ScaleType4KindE0ELNS_15FloatRoundStyleE2ESI_EENS1_15EpilogueDefaultEEEEEvvEEEEvNT_6ParamsE)
        /*0014*/ 	.word	0x00000000


	//----- nvinfo : EIATTR_MIN_STACK_SIZE
	.align		4
.L_14:
        /*0018*/ 	.byte	0x04, 0x12
        /*001a*/ 	.short	(.L_16 - .L_15)
	.align		4
.L_15:
        /*001c*/ 	.word	index@(_ZN7cutlass13device_kernelINS_4gemm6kernel13GemmUniversalIN4cute5tupleIJiiiiEEENS1_10collective13CollectiveMmaINS1_37MainloopSm90TmaGmmaWarpSpecializedFP8ILi3ENS5_IJNS4_1CILi1EEESB_SB_EEENS1_35KernelTmaWarpSpecializedCooperativeEEENS5_IJNSA_ILi128EEESF_NSA_ILi64EEEEEENS_12float_e5m2_tENS5_IJlSB_lEEESI_SJ_NS4_8TiledMMAINS4_8MMA_AtomIJNS4_4SM904GMMA31MMA_64x128x32_F32E5M2E5M2_SS_TNILNSN_7ScaleInE1ELSP_1EEEEEENS4_6LayoutINS5_IJNSA_ILi2EEESB_SB_EEENS5_IJSB_NSA_ILi0EEESV_EEEEENS5_IJNS4_10UnderscoreESY_SY_EEEEENS4_13SM90_TMA_LOADENS4_14ComposedLayoutINS4_7SwizzleILi2ELi4ELi3EEENS4_18smem_ptr_flag_bitsILi8EEENSS_INS5_IJNSA_ILi8EEESG_EEENS5_IJSG_SB_EEEEEEEvNS4_8identityES11_S1B_vS1C_EENS_8epilogue10collective6detail29Sm90TmaWarpSpecializedAdapterINS1F_15DefaultEpilogueISI_SJ_SJ_NS1E_6thread17LinearCombinationISI_Li1EffLNS1J_9ScaleType4KindE0ELNS_15FloatRoundStyleE2ESI_EENS1_15EpilogueDefaultEEEEEvvEEEEvNT_6ParamsE)
        /*0020*/ 	.word	0x00000000
.L_16:


//--------------------- .nv.compat                --------------------------
	.section	.nv.compat,"",@"SHT_CUDA_COMPAT_INFO"
	.align	4
        /*0000*/ 	.byte	0x02, 0x09, 0x01, 0x00, 0x02, 0x02, 0x04, 0x00, 0x02, 0x05, 0x05, 0x00, 0x03, 0x07, 0x01, 0x01
        /*0010*/ 	.byte	0x02, 0x03, 0x01, 0x00, 0x02, 0x06, 0x01, 0x00, 0x04, 0x0b, 0x08, 0x00, 0x00, 0x00, 0x00, 0x00
        /*0020*/ 	.byte	0x00, 0x00, 0x00, 0x00


//--------------------- .nv.info._ZN7cutlass13device_kernelINS_4gemm6kernel13GemmUniversalIN4cute5tupleIJiiiiEEENS1_10collective13CollectiveMmaINS1_37MainloopSm90TmaGmmaWarpSpecializedFP8ILi3ENS5_IJNS4_1CILi1EEESB_SB_EEENS1_35KernelTmaWarpSpecializedCooperativeEEENS5_IJNSA_ILi128EEESF_NSA_ILi64EEEEEENS_12float_e5m2_tENS5_IJlSB_lEEESI_SJ_NS4_8TiledMMAINS4_8MMA_AtomIJNS4_4SM904GMMA31MMA_64x128x32_F32E5M2E5M2_SS_TNILNSN_7ScaleInE1ELSP_1EEEEEENS4_6LayoutINS5_IJNSA_ILi2EEESB_SB_EEENS5_IJSB_NSA_ILi0EEESV_EEEEENS5_IJNS4_10UnderscoreESY_SY_EEEEENS4_13SM90_TMA_LOADENS4_14ComposedLayoutINS4_7SwizzleILi2ELi4ELi3EEENS4_18smem_ptr_flag_bitsILi8EEENSS_INS5_IJNSA_ILi8EEESG_EEENS5_IJSG_SB_EEEEEEEvNS4_8identityES11_S1B_vS1C_EENS_8epilogue10collective6detail29Sm90TmaWarpSpecializedAdapterINS1F_15DefaultEpilogueISI_SJ_SJ_NS1E_6thread17LinearCombinationISI_Li1EffLNS1J_9ScaleType4KindE0ELNS_15FloatRoundStyleE2ESI_EENS1_15EpilogueDefaultEEEEEvvEEEEvNT_6ParamsE --------------------------
	.section	.nv.info._ZN7cutlass13device_kernelINS_4gemm6kernel13GemmUniversalIN4cute5tupleIJiiiiEEENS1_10collective13CollectiveMmaINS1_37MainloopSm90TmaGmmaWarpSpecializedFP8ILi3ENS5_IJNS4_1CILi1EEESB_SB_EEENS1_35KernelTmaWarpSpecializedCooperativeEEENS5_IJNSA_ILi128EEESF_NSA_ILi64EEEEEENS_12float_e5m2_tENS5_IJlSB_lEEESI_SJ_NS4_8TiledMMAINS4_8MMA_AtomIJNS4_4SM904GMMA31MMA_64x128x32_F32E5M2E5M2_SS_TNILNSN_7ScaleInE1ELSP_1EEEEEENS4_6LayoutINS5_IJNSA_ILi2EEESB_SB_EEENS5_IJSB_NSA_ILi0EEESV_EEEEENS5_IJNS4_10UnderscoreESY_SY_EEEEENS4_13SM90_TMA_LOADENS4_14ComposedLayoutINS4_7SwizzleILi2ELi4ELi3EEENS4_18smem_ptr_flag_bitsILi8EEENSS_INS5_IJNSA_ILi8EEESG_EEENS5_IJSG_SB_EEEEEEEvNS4_8identityES11_S1B_vS1C_EENS_8epilogue10collective6detail29Sm90TmaWarpSpecializedAdapterINS1F_15DefaultEpilogueISI_SJ_SJ_NS1E_6thread17LinearCombinationISI_Li1EffLNS1J_9ScaleType4KindE0ELNS_15FloatRoundStyleE2ESI_EENS1_15EpilogueDefaultEEEEEvvEEEEvNT_6ParamsE,"",@"SHT_CUDA_INFO"
	.sectionflags	@""
	.align	4


	//----- nvinfo : EIATTR_CUDA_API_VERSION
	.align		4
        /*0000*/ 	.byte	0x04, 0x37
        /*0002*/ 	.short	(.L_18 - .L_17)
.L_17:
        /*0004*/ 	.word	0x00000082


	//----- nvinfo : EIATTR_KPARAM_INFO
	.align		4
.L_18:
        /*0008*/ 	.byte	0x04, 0x17
        /*000a*/ 	.short	(.L_20 - .L_19)
.L_19:
        /*000c*/ 	.word	0x00000000
        /*0010*/ 	.short	0x0000
        /*0012*/ 	.short	0x0070
        /*0014*/ 	.byte	0x00, 0xf0, 0x01, 0x10


	//----- nvinfo : EIATTR_SPARSE_MMA_MASK
	.align		4
.L_20:
        /*0018*/ 	.byte	0x03, 0x50
        /*001a*/ 	.short	0x0000


	//----- nvinfo : EIATTR_MAXREG_COUNT
	.align		4
        /*001c*/ 	.byte	0x03, 0x1b
        /*001e*/ 	.short	0x00a8


	//----- nvinfo : EIATTR_NUM_BARRIERS
	.align		4
        /*0020*/ 	.byte	0x02, 0x4c
        /*0022*/ 	.byte	0x01
	.zero		1


	//----- nvinfo : EIATTR_MERCURY_ISA_VERSION
	.align		4
        /*0024*/ 	.byte	0x03, 0x5f
        /*0026*/ 	.short	0x0101


	//----- nvinfo : EIATTR_INT_WARP_WIDE_INSTR_OFFSETS
	.align		4
        /*0028*/ 	.byte	0x04, 0x31
        /*002a*/ 	.short	(.L_22 - .L_21)


	//   ....[0]....
.L_21:
        /*002c*/ 	.word	0x000003b0


	//   ....[1]....
        /*0030*/ 	.word	0x000003c0


	//   ....[2]....
        /*0034*/ 	.word	0x000004b0


	//----- nvinfo : EIATTR_COOP_GROUP_MASK_REGIDS
	.align		4
.L_22:
        /*0038*/ 	.byte	0x04, 0x29
        /*003a*/ 	.short	(.L_24 - .L_23)


	//   ....[0]....
.L_23:
        /*003c*/ 	.word	0xffffffff


	//   ....[1]....
        /*0040*/ 	.word	0xffffffff


	//   ....[2]....
        /*0044*/ 	.word	0xffffffff


	//   ....[3]....
        /*0048*/ 	.word	0xffffffff


	//   ....[4]....
        /*004c*/ 	.word	0xffffffff


	//----- nvinfo : EIATTR_COOP_GROUP_INSTR_OFFSETS
	.align		4
.L_24:
        /*0050*/ 	.byte	0x04, 0x28
        /*0052*/ 	.short	(.L_26 - .L_25)


	//   ....[0]....
.L_25:
        /*0054*/ 	.word	0x00000060


	//   ....[1]....
        /*0058*/ 	.word	0x00000070


	//   ....[2]....
        /*005c*/ 	.word	0x00000130


	//   ....[3]....
        /*0060*/ 	.word	0x000002a0


	//   ....[4]....
        /*0064*/ 	.word	0x00000fa0


	//----- nvinfo : EIATTR_REG_RECONFIG
	.align		4
.L_26:
        /*0068*/ 	.byte	0x01, 0x54
	.zero		2


	//----- nvinfo : EIATTR_MBARRIER_INSTR_OFFSETS
	.align		4
        /*006c*/ 	.byte	0x04, 0x39
        /*006e*/ 	.short	(.L_28 - .L_27)


	//   ....[0]....
.L_27:
        /*0070*/ 	.word	0x00000230
        /*0074*/ 	.word	0x000000ff
        /*0078*/ 	.word	0x00000000
        /*007c*/ 	.short	0x0100
        /*007e*/ 	.byte	0x08
	.zero		1


	//   ....[1]....
        /*0080*/ 	.word	0x00000240
        /*0084*/ 	.word	0x000000ff
        /*0088*/ 	.word	0x00000018
        /*008c*/ 	.short	0x0100
        /*008e*/ 	.byte	0x08
	.zero		1


	//   ....[2]....
        /*0090*/ 	.word	0x00000250
        /*0094*/ 	.word	0x000000ff
        /*0098*/ 	.word	0x00000008
        /*009c*/ 	.short	0x0100
        /*009e*/ 	.byte	0x08
	.zero		1


	//   ....[3]....
        /*00a0*/ 	.word	0x00000260
        /*00a4*/ 	.word	0x000000ff
        /*00a8*/ 	.word	0x00000020
        /*00ac*/ 	.short	0x0100
        /*00ae*/ 	.byte	0x08
	.zero		1


	//   ....[4]....
        /*00b0*/ 	.word	0x00000270
        /*00b4*/ 	.word	0x000000ff
        /*00b8*/ 	.word	0x00000010
        /*00bc*/ 	.short	0x0100
        /*00be*/ 	.byte	0x08
	.zero		1


	//   ....[5]....
        /*00c0*/ 	.word	0x00000280
        /*00c4*/ 	.word	0x000000ff
        /*00c8*/ 	.word	0x00000028
        /*00cc*/ 	.short	0x0100
        /*00ce*/ 	.byte	0x08
	.zero		1


	//   ....[6]....
        /*00d0*/ 	.word	0x00000500
        /*00d4*/ 	.word	0x000000ff
        /*00d8*/ 	.word	0x00000040
        /*00dc*/ 	.short	0x0100
        /*00de*/ 	.byte	0x06
	.zero		1


	//   ....[7]....
        /*00e0*/ 	.word	0x00000560
        /*00e4*/ 	.word	0x000000ff
        /*00e8*/ 	.word	0x00000048
        /*00ec*/ 	.short	0x0100
        /*00ee*/ 	.byte	0x06
	.zero		1


	//   ....[8]....
        /*00f0*/ 	.word	0x000014d0
        /*00f4*/ 	.word	0x000000ff
        /*00f8*/ 	.word	0x00000000
        /*00fc*/ 	.short	0x010a
        /*00fe*/ 	.byte	0x06
	.zero		1


	//   ....[9]....
        /*0100*/ 	.word	0x00001510
        /*0104*/ 	.word	0x000000ff
        /*0108*/ 	.word	0x00000000
        /*010c*/ 	.short	0x010a
        /*010e*/ 	.byte	0x06
	.zero		1


	//   ....[10]....
        /*0110*/ 	.word	0x00001e40
        /*0114*/ 	.word	0x000000ff
        /*0118*/ 	.word	0x00000000
        /*011c*/ 	.short	0x010a
        /*011e*/ 	.byte	0x0c
	.zero		1


	//   ....[11]....
        /*0120*/ 	.word	0x00001e80
        /*0124*/ 	.word	0x000000ff
        /*0128*/ 	.word	0x00000000
        /*012c*/ 	.short	0x010a
        /*012e*/ 	.byte	0x0c
	.zero		1


	//   ....[12]....
        /*0130*/ 	.word	0x000024b0
        /*0134*/ 	.word	0x000000ff
        /*0138*/ 	.word	0x00000000
        /*013c*/ 	.short	0x0101
        /*013e*/ 	.byte	0x08
	.zero		1


	//   ....[13]....
        /*0140*/ 	.word	0x00002b00
        /*0144*/ 	.word	0x000000ff
        /*0148*/ 	.word	0x00000000
        /*014c*/ 	.short	0x0101
        /*014e*/ 	.byte	0x08
	.zero		1


	//   ....[14]....
        /*0150*/ 	.word	0x00008490
        /*0154*/ 	.word	0x00000013
        /*0158*/ 	.word	0x00000018
        /*015c*/ 	.short	0x010a
        /*015e*/ 	.byte	0x3f
	.zero		1


	//   ....[15]....
        /*0160*/ 	.word	0x00008810
        /*0164*/ 	.word	0x00000008
        /*0168*/ 	.word	0x00000048
        /*016c*/ 	.short	0x0101
        /*016e*/ 	.byte	0x3f
	.zero		1


	//   ....[16]....
        /*0170*/ 	.word	0x00008f20
        /*0174*/ 	.word	0x00000004
        /*0178*/ 	.word	0x00000000
        /*017c*/ 	.short	0x010a
        /*017e*/ 	.byte	0x3f
	.zero		1


	//   ....[17]....
        /*0180*/ 	.word	0x00008fa0
        /*0184*/ 	.word	0x00000006
        /*0188*/ 	.word	0x00000000
        /*018c*/ 	.short	0x010a
        /*018e*/ 	.byte	0x3f
	.zero		1


	//   ....[18]....
        /*0190*/ 	.word	0x00009030
        /*0194*/ 	.word	0x00000003
        /*0198*/ 	.word	0x00000000
        /*019c*/ 	.short	0x010a
        /*019e*/ 	.byte	0x3f
	.zero		1


	//   ....[19]....
        /*01a0*/ 	.word	0x000090a0
        /*01a4*/ 	.word	0x0000000b
        /*01a8*/ 	.word	0x00000000
        /*01ac*/ 	.short	0x010a
        /*01ae*/ 	.byte	0x3f
	.zero		1


	//   ....[20]....
        /*01b0*/ 	.word	0x00009100
        /*01b4*/ 	.word	0x0000008c
        /*01b8*/ 	.word	0x00000000
        /*01bc*/ 	.short	0x010a
        /*01be*/ 	.byte	0x3f
	.zero		1


	//   ....[21]....
        /*01c0*/ 	.word	0x000091d0
        /*01c4*/ 	.word	0x00000013
        /*01c8*/ 	.word	0x00000018
        /*01cc*/ 	.short	0x010a
        /*01ce*/ 	.byte	0x3f
	.zero		1


	//   ....[22]....
        /*01d0*/ 	.word	0x000092b0
        /*01d4*/ 	.word	0x00000004
        /*01d8*/ 	.word	0x00000000
        /*01dc*/ 	.short	0x010a
        /*01de*/ 	.byte	0x3f
	.zero		1


	//   ....[23]....
        /*01e0*/ 	.word	0x00009300
        /*01e4*/ 	.word	0x00000006
        /*01e8*/ 	.word	0x00000000
        /*01ec*/ 	.short	0x010a
        /*01ee*/ 	.byte	0x3f
	.zero		1


	//----- nvinfo : EIATTR_NUM_MBARRIERS
	.align		4
.L_28:
        /*01f0*/ 	.byte	0x03, 0x38
        /*01f2*/ 	.short	0x0008


	//----- nvinfo : EIATTR_EXIT_INSTR_OFFSETS
	.align		4
        /*01f4*/ 	.byte	0x04, 0x1c
        /*01f6*/ 	.short	(.L_30 - .L_29)


	//   ....[0]....
.L_29:
        /*01f8*/ 	.word	0x000005b0


	//   ....[1]....
        /*01fc*/ 	.word	0x00000e70


	//   ....[2]....
        /*0200*/ 	.word	0x00007b00


	//   ....[3]....
        /*0204*/ 	.word	0x00008130


	//   ....[4]....
        /*0208*/ 	.word	0x00009080


	//----- nvinfo : EIATTR_MAX_THREADS
	.align		4
.L_30:
        /*020c*/ 	.byte	0x04, 0x05
        /*020e*/ 	.short	(.L_32 - .L_31)
.L_31:
        /*0210*/ 	.word	0x00000180
        /*0214*/ 	.word	0x00000001
        /*0218*/ 	.word	0x00000001


	//----- nvinfo : EIATTR_CRS_STACK_SIZE
	.align		4
.L_32:
        /*021c*/ 	.byte	0x04, 0x1e
        /*021e*/ 	.short	(.L_34 - .L_33)
.L_33:
        /*0220*/ 	.word	0x00000000


	//----- nvinfo : EIATTR_CBANK_PARAM_SIZE
	.align		4
.L_34:
        /*0224*/ 	.byte	0x03, 0x19
        /*0226*/ 	.short	0x0470


	//----- nvinfo : EIATTR_PARAM_CBANK
	.align		4
        /*0228*/ 	.byte	0x04, 0x0a
        /*022a*/ 	.short	(.L_36 - .L_35)
	.align		4
.L_35:
        /*022c*/ 	.word	index@(.nv.constant0._ZN7cutlass13device_kernelINS_4gemm6kernel13GemmUniversalIN4cute5tupleIJiiiiEEENS1_10collective13CollectiveMmaINS1_37MainloopSm90TmaGmmaWarpSpecializedFP8ILi3ENS5_IJNS4_1CILi1EEESB_SB_EEENS1_35KernelTmaWarpSpecializedCooperativeEEENS5_IJNSA_ILi128EEESF_NSA_ILi64EEEEEENS_12float_e5m2_tENS5_IJlSB_lEEESI_SJ_NS4_8TiledMMAINS4_8MMA_AtomIJNS4_4SM904GMMA31MMA_64x128x32_F32E5M2E5M2_SS_TNILNSN_7ScaleInE1ELSP_1EEEEEENS4_6LayoutINS5_IJNSA_ILi2EEESB_SB_EEENS5_IJSB_NSA_ILi0EEESV_EEEEENS5_IJNS4_10UnderscoreESY_SY_EEEEENS4_13SM90_TMA_LOADENS4_14ComposedLayoutINS4_7SwizzleILi2ELi4ELi3EEENS4_18smem_ptr_flag_bitsILi8EEENSS_INS5_IJNSA_ILi8EEESG_EEENS5_IJSG_SB_EEEEEEEvNS4_8identityES11_S1B_vS1C_EENS_8epilogue10collective6detail29Sm90TmaWarpSpecializedAdapterINS1F_15DefaultEpilogueISI_SJ_SJ_NS1E_6thread17LinearCombinationISI_Li1EffLNS1J_9ScaleType4KindE0ELNS_15FloatRoundStyleE2ESI_EENS1_15EpilogueDefaultEEEEEvvEEEEvNT_6ParamsE)
        /*0230*/ 	.short	0x0210
        /*0232*/ 	.short	0x0470


	//----- nvinfo : EIATTR_SW_WAR
	.align		4
.L_36:
        /*0234*/ 	.byte	0x04, 0x36
        /*0236*/ 	.short	(.L_38 - .L_37)
.L_37:
        /*0238*/ 	.word	0x00000008
.L_38:


//--------------------- .nv.callgraph             --------------------------
	.section	.nv.callgraph,"",@"SHT_CUDA_CALLGRAPH"
	.align	4
	.sectionentsize	8
	.align		4
        /*0000*/ 	.word	0x00000000
	.align		4
        /*0004*/ 	.word	0xffffffff
	.align		4
        /*0008*/ 	.word	0x00000000
	.align		4
        /*000c*/ 	.word	0xfffffffe
	.align		4
        /*0010*/ 	.word	0x00000000
	.align		4
        /*0014*/ 	.word	0xfffffffd
	.align		4
        /*0018*/ 	.word	0x00000000
	.align		4
        /*001c*/ 	.word	0xfffffffc


//--------------------- .nv.constant4             --------------------------
	.section	.nv.constant4,"a",@progbits
	.align	8
	.align		8
.nv.constant4:
        /*0000*/ 	.dword	_ZN40_INTERNAL_bb637bda_4_k_cu_a32e4cc3_291874cuda3std3__45__cpo5beginE
	.align		8
        /*0008*/ 	.dword	_ZN40_INTERNAL_bb637bda_4_k_cu_a32e4cc3_291874cuda3std3__45__cpo3endE
	.align		8
        /*0010*/ 	.dword	_ZN40_INTERNAL_bb637bda_4_k_cu_a32e4cc3_291874cuda3std3__45__cpo6cbeginE
	.align		8
        /*0018*/ 	.dword	_ZN40_INTERNAL_bb637bda_4_k_cu_a32e4cc3_291874cuda3std3__45__cpo4cendE
	.align		8
        /*0020*/ 	.dword	_ZN40_INTERNAL_bb637bda_4_k_cu_a32e4cc3_291874cuda3std3__442_GLOBAL__N__bb637bda_4_k_cu_a32e4cc3_291876ignoreE
	.align		8
        /*0028*/ 	.dword	_ZN40_INTERNAL_bb637bda_4_k_cu_a32e4cc3_291874cuda3std3__419piecewise_constructE
	.align		8
        /*0030*/ 	.dword	_ZN40_INTERNAL_bb637bda_4_k_cu_a32e4cc3_291874cuda3std3__48in_placeE
	.align		8
        /*0038*/ 	.dword	_ZN40_INTERNAL_bb637bda_4_k_cu_a32e4cc3_291874cuda3std6ranges3__45__cpo4swapE
	.align		8
        /*0040*/ 	.dword	_ZN40_INTERNAL_bb637bda_4_k_cu_a32e4cc3_291874cuda3std6ranges3__45__cpo9iter_moveE
	.align		8
        /*0048*/ 	.dword	_ZN40_INTERNAL_bb637bda_4_k_cu_a32e4cc3_291874cute7productE
	.align		8
        /*0050*/ 	.dword	_ZN40_INTERNAL_bb637bda_4_k_cu_a32e4cc3_291874cute1_E


//--------------------- .text._ZN7cutlass13device_kernelINS_4gemm6kernel13GemmUniversalIN4cute5tupleIJiiiiEEENS1_10collective13CollectiveMmaINS1_37MainloopSm90TmaGmmaWarpSpecializedFP8ILi3ENS5_IJNS4_1CILi1EEESB_SB_EEENS1_35KernelTmaWarpSpecializedCooperativeEEENS5_IJNSA_ILi128EEESF_NSA_ILi64EEEEEENS_12float_e5m2_tENS5_IJlSB_lEEESI_SJ_NS4_8TiledMMAINS4_8MMA_AtomIJNS4_4SM904GMMA31MMA_64x128x32_F32E5M2E5M2_SS_TNILNSN_7ScaleInE1ELSP_1EEEEEENS4_6LayoutINS5_IJNSA_ILi2EEESB_SB_EEENS5_IJSB_NSA_ILi0EEESV_EEEEENS5_IJNS4_10UnderscoreESY_SY_EEEEENS4_13SM90_TMA_LOADENS4_14ComposedLayoutINS4_7SwizzleILi2ELi4ELi3EEENS4_18smem_ptr_flag_bitsILi8EEENSS_INS5_IJNSA_ILi8EEESG_EEENS5_IJSG_SB_EEEEEEEvNS4_8identityES11_S1B_vS1C_EENS_8epilogue10collective6detail29Sm90TmaWarpSpecializedAdapterINS1F_15DefaultEpilogueISI_SJ_SJ_NS1E_6thread17LinearCombinationISI_Li1EffLNS1J_9ScaleType4KindE0ELNS_15FloatRoundStyleE2ESI_EENS1_15EpilogueDefaultEEEEEvvEEEEvNT_6ParamsE --------------------------
	.section	.text._ZN7cutlass13device_kernelINS_4gemm6kernel13GemmUniversalIN4cute5tupleIJiiiiEEENS1_10collective13CollectiveMmaINS1_37MainloopSm90TmaGmmaWarpSpecializedFP8ILi3ENS5_IJNS4_1CILi1EEESB_SB_EEENS1_35KernelTmaWarpSpecializedCooperativeEEENS5_IJNSA_ILi128EEESF_NSA_ILi64EEEEEENS_12float_e5m2_tENS5_IJlSB_lEEESI_SJ_NS4_8TiledMMAINS4_8MMA_AtomIJNS4_4SM904GMMA31MMA_64x128x32_F32E5M2E5M2_SS_TNILNSN_7ScaleInE1ELSP_1EEEEEENS4_6LayoutINS5_IJNSA_ILi2EEESB_SB_EEENS5_IJSB_NSA_ILi0EEESV_EEEEENS5_IJNS4_10UnderscoreESY_SY_EEEEENS4_13SM90_TMA_LOADENS4_14ComposedLayoutINS4_7SwizzleILi2ELi4ELi3EEENS4_18smem_ptr_flag_bitsILi8EEENSS_INS5_IJNSA_ILi8EEESG_EEENS5_IJSG_SB_EEEEEEEvNS4_8identityES11_S1B_vS1C_EENS_8epilogue10collective6detail29Sm90TmaWarpSpecializedAdapterINS1F_15DefaultEpilogueISI_SJ_SJ_NS1E_6thread17LinearCombinationISI_Li1EffLNS1J_9ScaleType4KindE0ELNS_15FloatRoundStyleE2ESI_EENS1_15EpilogueDefaultEEEEEvvEEEEvNT_6ParamsE,"ax",@progbits
	.align	128
.text._ZN7cutlass13device_kernelINS_4gemm6kernel13GemmUniversalIN4cute5tupleIJiiiiEEENS1_10collective13CollectiveMmaINS1_37MainloopSm90TmaGmmaWarpSpecializedFP8ILi3ENS5_IJNS4_1CILi1EEESB_SB_EEENS1_35KernelTmaWarpSpecializedCooperativeEEENS5_IJNSA_ILi128EEESF_NSA_ILi64EEEEEENS_12float_e5m2_tENS5_IJlSB_lEEESI_SJ_NS4_8TiledMMAINS4_8MMA_AtomIJNS4_4SM904GMMA31MMA_64x128x32_F32E5M2E5M2_SS_TNILNSN_7ScaleInE1ELSP_1EEEEEENS4_6LayoutINS5_IJNSA_ILi2EEESB_SB_EEENS5_IJSB_NSA_ILi0EEESV_EEEEENS5_IJNS4_10UnderscoreESY_SY_EEEEENS4_13SM90_TMA_LOADENS4_14ComposedLayoutINS4_7SwizzleILi2ELi4ELi3EEENS4_18smem_ptr_flag_bitsILi8EEENSS_INS5_IJNSA_ILi8EEESG_EEENS5_IJSG_SB_EEEEEEEvNS4_8identityES11_S1B_vS1C_EENS_8epilogue10collective6detail29Sm90TmaWarpSpecializedAdapterINS1F_15DefaultEpilogueISI_SJ_SJ_NS1E_6thread17LinearCombinationISI_Li1EffLNS1J_9ScaleType4KindE0ELNS_15FloatRoundStyleE2ESI_EENS1_15EpilogueDefaultEEEEEvvEEEEvNT_6ParamsE:
        .type           _ZN7cutlass13device_kernelINS_4gemm6kernel13GemmUniversalIN4cute5tupleIJiiiiEEENS1_10collective13CollectiveMmaINS1_37MainloopSm90TmaGmmaWarpSpecializedFP8ILi3ENS5_IJNS4_1CILi1EEESB_SB_EEENS1_35KernelTmaWarpSpecializedCooperativeEEENS5_IJNSA_ILi128EEESF_NSA_ILi64EEEEEENS_12float_e5m2_tENS5_IJlSB_lEEESI_SJ_NS4_8TiledMMAINS4_8MMA_AtomIJNS4_4SM904GMMA31MMA_64x128x32_F32E5M2E5M2_SS_TNILNSN_7ScaleInE1ELSP_1EEEEEENS4_6LayoutINS5_IJNSA_ILi2EEESB_SB_EEENS5_IJSB_NSA_ILi0EEESV_EEEEENS5_IJNS4_10UnderscoreESY_SY_EEEEENS4_13SM90_TMA_LOADENS4_14ComposedLayoutINS4_7SwizzleILi2ELi4ELi3EEENS4_18smem_ptr_flag_bitsILi8EEENSS_INS5_IJNSA_ILi8EEESG_EEENS5_IJSG_SB_EEEEEEEvNS4_8identityES11_S1B_vS1C_EENS_8epilogue10collective6detail29Sm90TmaWarpSpecializedAdapterINS1F_15DefaultEpilogueISI_SJ_SJ_NS1E_6thread17LinearCombinationISI_Li1EffLNS1J_9ScaleType4KindE0ELNS_15FloatRoundStyleE2ESI_EENS1_15EpilogueDefaultEEEEEvvEEEEvNT_6ParamsE,@function
        .size           _ZN7cutlass13device_kernelINS_4gemm6kernel13GemmUniversalIN4cute5tupleIJiiiiEEENS1_10collective13CollectiveMmaINS1_37MainloopSm90TmaGmmaWarpSpecializedFP8ILi3ENS5_IJNS4_1CILi1EEESB_SB_EEENS1_35KernelTmaWarpSpecializedCooperativeEEENS5_IJNSA_ILi128EEESF_NSA_ILi64EEEEEENS_12float_e5m2_tENS5_IJlSB_lEEESI_SJ_NS4_8TiledMMAINS4_8MMA_AtomIJNS4_4SM904GMMA31MMA_64x128x32_F32E5M2E5M2_SS_TNILNSN_7ScaleInE1ELSP_1EEEEEENS4_6LayoutINS5_IJNSA_ILi2EEESB_SB_EEENS5_IJSB_NSA_ILi0EEESV_EEEEENS5_IJNS4_10UnderscoreESY_SY_EEEEENS4_13SM90_TMA_LOADENS4_14ComposedLayoutINS4_7SwizzleILi2ELi4ELi3EEENS4_18smem_ptr_flag_bitsILi8EEENSS_INS5_IJNSA_ILi8EEESG_EEENS5_IJSG_SB_EEEEEEEvNS4_8identityES11_S1B_vS1C_EENS_8epilogue10collective6detail29Sm90TmaWarpSpecializedAdapterINS1F_15DefaultEpilogueISI_SJ_SJ_NS1E_6thread17LinearCombinationISI_Li1EffLNS1J_9ScaleType4KindE0ELNS_15FloatRoundStyleE2ESI_EENS1_15EpilogueDefaultEEEEEvvEEEEvNT_6ParamsE,(.L_x_199 - _ZN7cutlass13device_kernelINS_4gemm6kernel13GemmUniversalIN4cute5tupleIJiiiiEEENS1_10collective13CollectiveMmaINS1_37MainloopSm90TmaGmmaWarpSpecializedFP8ILi3ENS5_IJNS4_1CILi1EEESB_SB_EEENS1_35KernelTmaWarpSpecializedCooperativeEEENS5_IJNSA_ILi128EEESF_NSA_ILi64EEEEEENS_12float_e5m2_tENS5_IJlSB_lEEESI_SJ_NS4_8TiledMMAINS4_8MMA_AtomIJNS4_4SM904GMMA31MMA_64x128x32_F32E5M2E5M2_SS_TNILNSN_7ScaleInE1ELSP_1EEEEEENS4_6LayoutINS5_IJNSA_ILi2EEESB_SB_EEENS5_IJSB_NSA_ILi0EEESV_EEEEENS5_IJNS4_10UnderscoreESY_SY_EEEEENS4_13SM90_TMA_LOADENS4_14ComposedLayoutINS4_7SwizzleILi2ELi4ELi3EEENS4_18smem_ptr_flag_bitsILi8EEENSS_INS5_IJNSA_ILi8EEESG_EEENS5_IJSG_SB_EEEEEEEvNS4_8identityES11_S1B_vS1C_EENS_8epilogue10collective6detail29Sm90TmaWarpSpecializedAdapterINS1F_15DefaultEpilogueISI_SJ_SJ_NS1E_6thread17LinearCombinationISI_Li1EffLNS1J_9ScaleType4KindE0ELNS_15FloatRoundStyleE2ESI_EENS1_15EpilogueDefaultEEEEEvvEEEEvNT_6ParamsE)
        .other          _ZN7cutlass13device_kernelINS_4gemm6kernel13GemmUniversalIN4cute5tupleIJiiiiEEENS1_10collective13CollectiveMmaINS1_37MainloopSm90TmaGmmaWarpSpecializedFP8ILi3ENS5_IJNS4_1CILi1EEESB_SB_EEENS1_35KernelTmaWarpSpecializedCooperativeEEENS5_IJNSA_ILi128EEESF_NSA_ILi64EEEEEENS_12float_e5m2_tENS5_IJlSB_lEEESI_SJ_NS4_8TiledMMAINS4_8MMA_AtomIJNS4_4SM904GMMA31MMA_64x128x32_F32E5M2E5M2_SS_TNILNSN_7ScaleInE1ELSP_1EEEEEENS4_6LayoutINS5_IJNSA_ILi2EEESB_SB_EEENS5_IJSB_NSA_ILi0EEESV_EEEEENS5_IJNS4_10UnderscoreESY_SY_EEEEENS4_13SM90_TMA_LOADENS4_14ComposedLayoutINS4_7SwizzleILi2ELi4ELi3EEENS4_18smem_ptr_flag_bitsILi8EEENSS_INS5_IJNSA_ILi8EEESG_EEENS5_IJSG_SB_EEEEEEEvNS4_8identityES11_S1B_vS1C_EENS_8epilogue10collective6detail29Sm90TmaWarpSpecializedAdapterINS1F_15DefaultEpilogueISI_SJ_SJ_NS1E_6thread17LinearCombinationISI_Li1EffLNS1J_9ScaleType4KindE0ELNS_15FloatRoundStyleE2ESI_EENS1_15EpilogueDefaultEEEEEvvEEEEvNT_6ParamsE,@"STO_CUDA_ENTRY STV_DEFAULT"
_ZN7cutlass13device_kernelINS_4gemm6kernel13GemmUniversalIN4cute5tupleIJiiiiEEENS1_10collective13CollectiveMmaINS1_37MainloopSm90TmaGmmaWarpSpecializedFP8ILi3ENS5_IJNS4_1CILi1EEESB_SB_EEENS1_35KernelTmaWarpSpecializedCooperativeEEENS5_IJNSA_ILi128EEESF_NSA_ILi64EEEEEENS_12float_e5m2_tENS5_IJlSB_lEEESI_SJ_NS4_8TiledMMAINS4_8MMA_AtomIJNS4_4SM904GMMA31MMA_64x128x32_F32E5M2E5M2_SS_TNILNSN_7ScaleInE1ELSP_1EEEEEENS4_6LayoutINS5_IJNSA_ILi2EEESB_SB_EEENS5_IJSB_NSA_ILi0EEESV_EEEEENS5_IJNS4_10UnderscoreESY_SY_EEEEENS4_13SM90_TMA_LOADENS4_14ComposedLayoutINS4_7SwizzleILi2ELi4ELi3EEENS4_18smem_ptr_flag_bitsILi8EEENSS_INS5_IJNSA_ILi8EEESG_EEENS5_IJSG_SB_EEEEEEEvNS4_8identityES11_S1B_vS1C_EENS_8epilogue10collective6detail29Sm90TmaWarpSpecializedAdapterINS1F_15DefaultEpilogueISI_SJ_SJ_NS1E_6thread17LinearCombinationISI_Li1EffLNS1J_9ScaleType4KindE0ELNS_15FloatRoundStyleE2ESI_EENS1_15EpilogueDefaultEEEEEvvEEEEvNT_6ParamsE:
[----:B------:R-:W-:Y:S01]  /*0000*/  LDC R1, c[0x0][0x28] ;  /* 0x00000a00ff017b82 */ /* 0x000fe20000000800 */
[----:B------:R-:W0:Y:S01]  /*0010*/  S2R R0, SR_TID.X ;  /* 0x0000000000007919 */ /* 0x000e220000002100 */
[----:B------:R-:W-:Y:S01]  /*0020*/  ELECT P0, URZ, PT ;  /* 0x00000000003f782f */ /* 0x000fe20003800000 */
[----:B------:R-:W-:Y:S01]  /*0030*/  BSSY B0, `(.L_x_0) ;  /* 0x000000f000007945 */ /* 0x000fe20003800000 */
[--C-:B0-----:R-:W-:Y:S02]  /*0040*/  SHF.R.U32.HI R2, RZ, 0x5, R0.reuse ;  /* 0x00000005ff027819 */ /* 0x101fe40000011600 */
[----:B------:R-:W-:-:S03]  /*0050*/  SHF.R.U32.HI R3, RZ, 0x7, R0 ;  /* 0x00000007ff037819 */ /* 0x000fc60000011600 */
[----:B------:R-:W0:Y:S04]  /*0060*/  SHFL.IDX PT, R5, R2, RZ, 0x1f ;  /* 0x00001fff02057589 */ /* 0x000e2800000e0000 */
[----:B------:R1:W2:Y:S01]  /*0070*/  SHFL.IDX PT, R6, R3, RZ, 0x1f ;  /* 0x00001fff03067589 */ /* 0x0002a200000e0000 */
[----:B0-----:R-:W-:-:S13]  /*0080*/  ISETP.NE.OR P0, PT, R5, RZ, !P0 ;  /* 0x000000ff0500720c */ /* 0x001fda0004705670 */
[----:B-12---:R-:W-:Y:S05]  /*0090*/  @P0 BRA `(.L_x_1) ;  /* 0x0000000000200947 */ /* 0x006fea0003800000 */
[----:B------:R-:W-:Y:S02]  /*00a0*/  ULDC.64 UR4, c[0x0][0x198] ;  /* 0x0000660000047ab9 */ /* 0x000fe40000000a00 */
[----:B------:R-:W-:Y:S02]  /*00b0*/  UIADD3 UR6, UP0, UR4, 0xf0, URZ ;  /* 0x000000f004067890 */ /* 0x000fe4000ff1e03f */
[----:B------:R-:W-:Y:S02]  /*00c0*/  UIADD3 UR4, UP1, UR4, 0x1f0, URZ ;  /* 0x000001f004047890 */ /* 0x000fe4000ff3e03f */
[----:B------:R-:W-:Y:S02]  /*00d0*/  UIADD3.X UR7, URZ, UR5, URZ, UP0, !UPT ;  /* 0x000000053f077290 */ /* 0x000fe400087fe43f */
[----:B------:R-:W-:-:S07]  /*00e0*/  UIADD3.X UR5, URZ, UR5, URZ, UP1, !UPT ;  /* 0x000000053f057290 */ /* 0x000fce0008ffe43f */
[----:B------:R0:W-:Y:S02]  /*00f0*/  UTMACCTL.PF [UR6] ;  /* 0x00000000060079b9 */ /* 0x0001e40008040000 */
[----:B------:R0:W-:Y:S02]  /*0100*/  UTMACCTL.PF [UR4] ;  /* 0x00000000040079b9 */ /* 0x0001e40008040000 */
[----:B0-----:R-:W-:Y:S01]  /*0110*/  NOP ;  /* 0x0000000000007918 */ /* 0x001fe20000000000 */
.L_x_1:
[----:B------:R-:W-:Y:S05]  /*0120*/  BSYNC B0 ;  /* 0x0000000000007941 */ /* 0x000fea0003800000 */
.L_x_0:
[----:B------:R-:W0:Y:S02]  /*0130*/  SHFL.IDX PT, R3, R2, RZ, 0x1f ;  /* 0x00001fff02037589 */ /* 0x000e2400000e0000 */
[----:B0-----:R-:W-:-:S13]  /*0140*/  ISETP.NE.AND P0, PT, R3, RZ, PT ;  /* 0x000000ff0300720c */ /* 0x001fda0003f05270 */
[----:B------:R-:W-:Y:S05]  /*0150*/  @P0 BRA `(.L_x_2) ;  /* 0x0000000000500947 */ /* 0x000fea0003800000 */
[----:B------:R-:W0:Y:S01]  /*0160*/  S2UR UR8, SR_CgaCtaId ;  /* 0x00000000000879c3 */ /* 0x000e220000008800 */
[----:B------:R-:W-:Y:S01]  /*0170*/  UMOV UR4, 0x400 ;  /* 0x0000040000047882 */ /* 0x000fe20000000000 */
[----:B------:R-:W-:Y:S01]  /*0180*/  UMOV UR5, 0x1 ;  /* 0x0000000100057882 */ /* 0x000fe20000000000 */
[----:B------:R-:W-:Y:S01]  /*0190*/  UMOV UR6, 0x100 ;  /* 0x0000010000067882 */ /* 0x000fe20000000000 */
[----:B------:R-:W-:Y:S01]  /*01a0*/  ELECT P0, URZ, PT ;  /* 0x00000000003f782f */ /* 0x000fe20003800000 */
[----:B------:R-:W-:-:S04]  /*01b0*/  UIADD3 UR6, -UR6, 0x100000, URZ ;  /* 0x0010000006067890 */ /* 0x000fc8000fffe13f */
[----:B------:R-:W-:Y:S02]  /*01c0*/  USHF.L.U32 UR7, UR6, 0xb, URZ ;  /* 0x0000000b06077899 */ /* 0x000fe4000800063f */
[----:B------:R-:W-:Y:S02]  /*01d0*/  USHF.L.U32 UR6, UR6, 0x1, URZ ;  /* 0x0000000106067899 */ /* 0x000fe4000800063f */
[----:B0-----:R-:W-:Y:S02]  /*01e0*/  ULEA UR8, UR8, UR4, 0x18 ;  /* 0x0000000408087291 */ /* 0x001fe4000f8ec03f */
[----:B------:R-:W-:-:S04]  /*01f0*/  UIADD3 UR4, -UR5, 0x100000, URZ ;  /* 0x0010000005047890 */ /* 0x000fc8000fffe13f */
[----:B------:R-:W-:Y:S02]  /*0200*/  USHF.L.U32 UR5, UR4, 0xb, URZ ;  /* 0x0000000b04057899 */ /* 0x000fe4000800063f */
[----:B------:R-:W-:Y:S01]  /*0210*/  USHF.L.U32 UR4, UR4, 0x1, URZ ;  /* 0x0000000104047899 */ /* 0x000fe2000800063f */
[----:B------:R-:W0:Y:S11]  /*0220*/  FENCE.VIEW.ASYNC.S ;  /* 0x00000000000073c6 */ /* 0x000e360000000000 */
[----:B0-----:R0:W1:Y:S01]  /*0230*/  SYNCS.EXCH.64 URZ, [UR8], UR4 ;  /* 0x00000004083f75b2 */ /* 0x0010620008000100 */
[----:B------:R0:W2:Y:S01]  /*0240*/  SYNCS.EXCH.64 URZ, [UR8+0x18], UR6 ;  /* 0x00001806083f75b2 */ /* 0x0000a20008000100 */
[----:B------:R0:W3:Y:S01]  /*0250*/  SYNCS.EXCH.64 URZ, [UR8+0x8], UR4 ;  /* 0x00000804083f75b2 */ /* 0x0000e20008000100 */
[----:B------:R0:W4:Y:S01]  /*0260*/  SYNCS.EXCH.64 URZ, [UR8+0x20], UR6 ;  /* 0x00002006083f75b2 */ /* 0x0001220008000100 */
[----:B------:R0:W0:Y:S01]  /*0270*/  SYNCS.EXCH.64 URZ, [UR8+0x10], UR4 ;  /* 0x00001004083f75b2 */ /* 0x0000220008000100 */
[----:B------:R0:W0:Y:S01]  /*0280*/  SYNCS.EXCH.64 URZ, [UR8+0x28], UR6 ;  /* 0x00002806083f75b2 */ /* 0x0000220008000100 */
[----:B------:R-:W-:Y:S01]  /*0290*/  NOP ;  /* 0x0000000000007918 */ /* 0x000fe20000000000 */
.L_x_2:
[----:B------:R-:W5:Y:S01]  /*02a0*/  SHFL.IDX PT, R2, R2, RZ, 0x1f ;  /* 0x00001fff02027589 */ /* 0x000f6200000e0000 */
[----:B------:R-:W1:Y:S01]  /*02b0*/  LDC R3, c[0x0][0x65c] ;  /* 0x00019700ff037b82 */ /* 0x000e620000000800 */
[----:B------:R-:W-:Y:S02]  /*02c0*/  ELECT P0, URZ, PT ;  /* 0x00000000003f782f */ /* 0x000fe40003800000 */
[----:B------:R-:W-:Y:S01]  /*02d0*/  SHF.R.S32.HI R4, RZ, 0x1f, R5 ;  /* 0x0000001fff047819 */ /* 0x000fe20000011405 */
[----:B------:R-:W2:Y:S01]  /*02e0*/  S2R R10, SR_CTAID.Y ;  /* 0x00000000000a7919 */ /* 0x000ea20000002600 */
[----:B0-----:R-:W-:Y:S01]  /*02f0*/  UMOV UR4, 0x20 ;  /* 0x0000002000047882 */ /* 0x001fe20000000000 */
[C---:B------:R-:W-:Y:S01]  /*0300*/  ISETP.NE.AND P3, PT, R6.reuse, RZ, PT ;  /* 0x000000ff0600720c */ /* 0x040fe20003f65270 */
[----:B------:R-:W-:Y:S01]  /*0310*/  VIADD R11, R6, 0xffffffff ;  /* 0xffffffff060b7836 */ /* 0x000fe20000000000 */
[----:B------:R-:W0:Y:S01]  /*0320*/  S2R R8, SR_CTAID.X ;  /* 0x0000000000087919 */ /* 0x000e220000002500 */
[----:B------:R-:W-:Y:S01]  /*0330*/  LEA.HI R4, R4, R5, RZ, 0x2 ;  /* 0x0000000504047211 */ /* 0x000fe200078f10ff */
[----:B------:R-:W-:Y:S01]  /*0340*/  NOP ;  /* 0x0000000000007918 */ /* 0x000fe20000000000 */
[----:B------:R-:W-:Y:S01]  /*0350*/  NOP ;  /* 0x0000000000007918 */ /* 0x000fe20000000000 */
[----:B------:R-:W-:-:S02]  /*0360*/  ISETP.GE.U32.AND P1, PT, R11, 0x2, PT ;  /* 0x000000020b00780c */ /* 0x000fc40003f26070 */
[----:B------:R-:W-:-:S05]  /*0370*/  LOP3.LUT R4, R4, 0xfffffffc, RZ, 0xc0, !PT ;  /* 0xfffffffc04047812 */ /* 0x000fca00078ec0ff */
[----:B------:R-:W-:Y:S01]  /*0380*/  IMAD.IADD R5, R5, 0x1, -R4 ;  /* 0x0000000105057824 */ /* 0x000fe200078e0a04 */
[----:B-----5:R-:W-:Y:S02]  /*0390*/  ISETP.NE.OR P0, PT, R2, RZ, !P0 ;  /* 0x000000ff0200720c */ /* 0x020fe40004705670 */
[----:B-1----:R-:W-:-:S11]  /*03a0*/  ISETP.NE.AND P2, PT, R3, 0x1, PT ;  /* 0x000000010300780c */ /* 0x002fd60003f45270 */
[----:B------:R-:W-:Y:S01]  /*03b0*/  VOTEU.ALL UP0, P0 ;  /* 0x00000000003f7886 */ /* 0x000fe20000000000 */
[----:B------:R-:W-:Y:S01]  /*03c0*/  VOTEU.ALL UP1, P0 ;  /* 0x00000000003f7886 */ /* 0x000fe20000020000 */
[----:B------:R-:W0:Y:S01]  /*03d0*/  @P2 LDC R9, c[0x0][0x10] ;  /* 0x00000400ff092b82 */ /* 0x000e220000000800 */
[----:B--2---:R-:W-:Y:S02]  /*03e0*/  @P2 IMAD.MOV.U32 R2, RZ, RZ, R10 ;  /* 0x000000ffff022224 */ /* 0x004fe400078e000a */
[----:B------:R-:W-:Y:S01]  /*03f0*/  @!UP0 UMOV UR6, 0x400 ;  /* 0x0000040000068882 */ /* 0x000fe20000000000 */
[----:B------:R-:W-:-:S04]  /*0400*/  @!UP0 UIADD3 UR4, -UR4, 0x100000, URZ ;  /* 0x0010000004048890 */ /* 0x000fc8000fffe13f */
[----:B------:R-:W-:Y:S02]  /*0410*/  @!UP0 USHF.L.U32 UR5, UR4, 0xb, URZ ;  /* 0x0000000b04058899 */ /* 0x000fe4000800063f */
[----:B------:R-:W-:Y:S01]  /*0420*/  @!UP0 USHF.L.U32 UR4, UR4, 0x1, URZ ;  /* 0x0000000104048899 */ /* 0x000fe2000800063f */
[----:B------:R-:W-:Y:S02]  /*0430*/  @P2 IMAD.MOV.U32 R3, RZ, RZ, RZ ;  /* 0x000000ffff032224 */ /* 0x000fe400078e00ff */
[----:B------:R-:W-:Y:S01]  /*0440*/  @P2 IMAD.MOV.U32 R13, RZ, RZ, RZ ;  /* 0x000000ffff0d2224 */ /* 0x000fe200078e00ff */
[----:B------:R-:W1:Y:S08]  /*0450*/  @!UP0 S2UR UR7, SR_CgaCtaId ;  /* 0x00000000000789c3 */ /* 0x000e700000008800 */
[----:B------:R-:W2:Y:S01]  /*0460*/  @!P2 LDC R7, c[0x0][0xc] ;  /* 0x00000300ff07ab82 */ /* 0x000ea20000000800 */
[----:B0-----:R-:W-:-:S04]  /*0470*/  @P2 IMAD.WIDE.U32 R2, R8, R9, R2 ;  /* 0x0000000908022225 */ /* 0x001fc800078e0002 */
[----:B------:R-:W-:Y:S02]  /*0480*/  IMAD.MOV.U32 R9, RZ, RZ, RZ ;  /* 0x000000ffff097224 */ /* 0x000fe400078e00ff */
[----:B------:R-:W-:Y:S01]  /*0490*/  @P2 IMAD.IADD R3, R3, 0x1, R13 ;  /* 0x0000000103032824 */ /* 0x000fe200078e020d */
[----:B-1----:R-:W-:Y:S01]  /*04a0*/  @!UP0 ULEA UR6, UR7, UR6, 0x18 ;  /* 0x0000000607068291 */ /* 0x002fe2000f8ec03f */
[----:B------:R-:W-:Y:S01]  /*04b0*/  VOTEU.ALL UP0, P0 ;  /* 0x00000000003f7886 */ /* 0x000fe20000000000 */
[----:B------:R-:W-:-:S04]  /*04c0*/  ISETP.NE.AND P0, PT, R5, 0x3, PT ;  /* 0x000000030500780c */ /* 0x000fc80003f05270 */
[----:B------:R-:W-:-:S04]  /*04d0*/  ISETP.EQ.OR P0, PT, R5, RZ, !P0 ;  /* 0x000000ff0500720c */ /* 0x000fc80004702670 */
[----:B------:R-:W-:Y:S01]  /*04e0*/  ISETP.EQ.AND P0, PT, R6, RZ, P0 ;  /* 0x000000ff0600720c */ /* 0x000fe20000702270 */
[----:B------:R-:W0:Y:S02]  /*04f0*/  FENCE.VIEW.ASYNC.S ;  /* 0x00000000000073c6 */ /* 0x000e240000000000 */
[----:B0-----:R0:W3:Y:S01]  /*0500*/  @!UP0 SYNCS.EXCH.64 URZ, [UR6+0x40], UR4 ;  /* 0x00004004063f85b2 */ /* 0x0010e20008000100 */
[----:B--2---:R-:W-:Y:S01]  /*0510*/  @!P2 IMAD.WIDE.U32 R6, R7, R10, R8 ;  /* 0x0000000a0706a225 */ /* 0x004fe200078e0008 */
[----:B------:R-:W-:-:S03]  /*0520*/  SEL R4, RZ, 0x1, !P0 ;  /* 0x00000001ff047807 */ /* 0x000fc60004000000 */
[----:B------:R-:W-:Y:S02]  /*0530*/  @!P2 IMAD.MOV.U32 R2, RZ, RZ, R6 ;  /* 0x000000ffff02a224 */ /* 0x000fe400078e0006 */
[----:B------:R-:W-:Y:S01]  /*0540*/  @!P2 IMAD.MOV.U32 R3, RZ, RZ, R7 ;  /* 0x000000ffff03a224 */ /* 0x000fe200078e0007 */
[----:B------:R-:W-:Y:S01]  /*0550*/  SEL R4, R4, 0x2, P1 ;  /* 0x0000000204047807 */ /* 0x000fe20000800000 */
[----:B------:R0:W3:Y:S01]  /*0560*/  @!UP1 SYNCS.EXCH.64 URZ, [UR6+0x48], UR4 ;  /* 0x00004804063f95b2 */ /* 0x0000e20008000100 */
[----:B------:R-:W-:Y:S01]  /*0570*/  NOP ;  /* 0x0000000000007918 */ /* 0x000fe20000000000 */
[----:B---34-:R-:W-:Y:S06]  /*0580*/  BAR.SYNC.DEFER_BLOCKING 0x0 ;  /* 0x0000000000007b1d */ /* 0x018fec0000010000 */
[----:B------:R-:W-:Y:S05]  /*0590*/  @!P3 BRA `(.L_x_3) ;  /* 0x00000074005cb947 */ /* 0x000fea0003800000 */
[----:B------:R-:W-:-:S13]  /*05a0*/  ISETP.GT.U32.AND P0, PT, R11, 0x1, PT ;  /* 0x000000010b00780c */ /* 0x000fda0003f04070 */
[----:B0-----:R-:W-:Y:S05]  /*05b0*/  @P0 EXIT ;  /* 0x000000000000094d */ /* 0x001fea0003800000 */
[----:B------:R-:W-:Y:S01]  /*05c0*/  ULDC.64 UR4, c[0x0][0x650] ;  /* 0x0001940000047ab9 */ /* 0x000fe20000000a00 */
[----:B------:R-:W-:Y:S01]  /*05d0*/  PRMT R12, RZ, 0x7610, R12 ;  /* 0x00007610ff0c7816 */ /* 0x000fe2000000000c */
[----:B------:R-:W-:Y:S01]  /*05e0*/  IMAD.MOV.U32 R6, RZ, RZ, -0x1 ;  /* 0xffffffffff067424 */ /* 0x000fe200078e00ff */
[----:B------:R-:W-:Y:S01]  /*05f0*/  ISETP.GE.U32.AND P0, PT, R2, UR4, PT ;  /* 0x0000000402007c0c */ /* 0x000fe2000bf06070 */
[----:B------:R-:W-:Y:S02]  /*0600*/  IMAD.MOV.U32 R7, RZ, RZ, -0x1 ;  /* 0xffffffffff077424 */ /* 0x000fe400078e00ff */
[----:B------:R-:W-:Y:S01]  /*0610*/  IMAD.MOV.U32 R5, RZ, RZ, -0x1 ;  /* 0xffffffffff057424 */ /* 0x000fe200078e00ff */
[----:B------:R-:W-:-:S13]  /*0620*/  ISETP.GE.U32.AND.EX P0, PT, R3, UR5, PT, P0 ;  /* 0x0000000503007c0c */ /* 0x000fda000bf06100 */
[----:B------:R-:W-:Y:S05]  /*0630*/  @P0 BRA `(.L_x_4) ;  /* 0x00000004005c0947 */ /* 0x000fea0003800000 */
[----:B------:R-:W0:Y:S01]  /*0640*/  LDC.64 R16, c[0x0][0x628] ;  /* 0x00018a00ff107b82 */ /* 0x000e220000000a00 */
[----:B------:R-:W-:Y:S02]  /*0650*/  IMAD.MOV.U32 R6, RZ, RZ, R2 ;  /* 0x000000ffff067224 */ /* 0x000fe400078e0002 */
[----:B------:R-:W-:-:S05]  /*0660*/  IMAD.MOV.U32 R7, RZ, RZ, R3 ;  /* 0x000000ffff077224 */ /* 0x000fca00078e0003 */
[----:B------:R-:W1:Y:S08]  /*0670*/  LDC R18, c[0x0][0x630] ;  /* 0x00018c00ff127b82 */ /* 0x000e700000000800 */
[----:B------:R-:W2:Y:S01]  /*0680*/  LDC.64 R20, c[0x0][0x620] ;  /* 0x00018800ff147b82 */ /* 0x000ea20000000a00 */
[----:B0-----:R-:W-:-:S04]  /*0690*/  ISETP.NE.U32.AND P0, PT, R16, RZ, PT ;  /* 0x000000ff1000720c */ /* 0x001fc80003f05070 */
[----:B------:R-:W-:-:S13]  /*06a0*/  ISETP.NE.AND.EX P0, PT, R17, RZ, PT, P0 ;  /* 0x000000ff1100720c */ /* 0x000fda0003f05300 */
[----:B-12---:R-:W-:Y:S05]  /*06b0*/  @!P0 BRA `(.L_x_5) ;  /* 0x0000000000288947 */ /* 0x006fea0003800000 */
[----:B------:R-:W0:Y:S02]  /*06c0*/  LDC R5, c[0x0][0x634] ;  /* 0x00018d00ff057b82 */ /* 0x000e240000000800 */
[----:B0-----:R-:W-:-:S05]  /*06d0*/  IADD3 R5, P0, R2, R5, RZ ;  /* 0x0000000502057210 */ /* 0x001fca0007f1e0ff */
[----:B------:R-:W-:-:S04]  /*06e0*/  IMAD.X R11, RZ, RZ, R3, P0 ;  /* 0x000000ffff0b7224 */ /* 0x000fc800000e0603 */
[----:B------:R-:W-:-:S04]  /*06f0*/  IMAD.WIDE.U32 R6, R11, R16, RZ ;  /* 0x000000100b067225 */ /* 0x000fc800078e00ff */
[----:B------:R-:W-:-:S04]  /*0700*/  IMAD.WIDE.U32 R12, P0, R5, R17, R6 ;  /* 0x00000011050c7225 */ /* 0x000fc80007800006 */
[----:B------:R-:W-:-:S04]  /*0710*/  IMAD.WIDE.U32 R6, R5, R16, RZ ;  /* 0x0000001005067225 */ /* 0x000fc800078e00ff */
[----:B------:R-:W-:Y:S01]  /*0720*/  IMAD.X R15, RZ, RZ, RZ, P0 ;  /* 0x000000ffff0f7224 */ /* 0x000fe200000e06ff */
[----:B------:R-:W-:Y:S01]  /*0730*/  IADD3 RZ, P0, R7, R12, RZ ;  /* 0x0000000c07ff7210 */ /* 0x000fe20007f1e0ff */
[----:B------:R-:W-:-:S04]  /*0740*/  IMAD.MOV.U32 R14, RZ, RZ, R13 ;  /* 0x000000ffff0e7224 */ /* 0x000fc800078e000d */
[----:B------:R-:W-:-:S08]  /*0750*/  IMAD.WIDE.U32.X R6, R11, R17, R14, P0 ;  /* 0x000000110b067225 */ /* 0x000fd000000e040e */
.L_x_5:
[--C-:B------:R-:W-:Y:S01]  /*0760*/  SHF.R.U64 R26, R6, R18, R7.reuse ;  /* 0x00000012061a7219 */ /* 0x100fe20000001207 */
[----:B------:R-:W0:Y:S01]  /*0770*/  LDC.64 R22, c[0x0][0x640] ;  /* 0x00019000ff167b82 */ /* 0x000e220000000a00 */
[----:B------:R-:W-:Y:S01]  /*0780*/  I2FP.F32.U32 R5, R8 ;  /* 0x0000000800057245 */ /* 0x000fe20000201000 */
[----:B------:R-:W-:Y:S01]  /*0790*/  ULDC UR4, c[0x0][0x150] ;  /* 0x0000540000047ab9 */ /* 0x000fe20000000800 */
[----:B------:R-:W-:Y:S02]  /*07a0*/  SHF.R.U32.HI R6, RZ, R18, R7 ;  /* 0x00000012ff067219 */ /* 0x000fe40000011607 */
[----:B------:R-:W-:Y:S01]  /*07b0*/  IADD3 R11, P0, RZ, -R26, RZ ;  /* 0x8000001aff0b7210 */ /* 0x000fe20007f1e0ff */
[----:B------:R-:W-:Y:S01]  /*07c0*/  FMUL R5, R5, UR4 ;  /* 0x0000000405057c20 */ /* 0x000fe20008400000 */
[----:B------:R-:W-:Y:S01]  /*07d0*/  ULDC UR4, c[0x0][0x154] ;  /* 0x0000550000047ab9 */ /* 0x000fe20000000800 */
[----:B------:R-:W1:Y:S02]  /*07e0*/  LDC R14, c[0x0][0x618] ;  /* 0x00018600ff0e7b82 */ /* 0x000e640000000800 */
[----:B------:R-:W-:-:S02]  /*07f0*/  IMAD.X R13, RZ, RZ, ~R6, P0 ;  /* 0x000000ffff0d7224 */ /* 0x000fc400000e0e06 */
[----:B------:R-:W2:Y:S01]  /*0800*/  F2I.U32.TRUNC.NTZ R5, R5 ;  /* 0x0000000500057305 */ /* 0x000ea2000020f000 */
[----:B------:R-:W-:-:S03]  /*0810*/  IMAD.WIDE.U32 R6, R11, R20, R2 ;  /* 0x000000140b067225 */ /* 0x000fc600078e0002 */
[----:B------:R-:W3:Y:S01]  /*0820*/  LDC R9, c[0x0][0x144] ;  /* 0x00005100ff097b82 */ /* 0x000ee20000000800 */
[----:B------:R-:W-:-:S04]  /*0830*/  IMAD R12, R13, R20, RZ ;  /* 0x000000140d0c7224 */ /* 0x000fc800078e02ff */
[----:B------:R-:W-:Y:S02]  /*0840*/  IMAD R11, R11, R21, R12 ;  /* 0x000000150b0b7224 */ /* 0x000fe400078e020c */
[----:B------:R-:W-:Y:S01]  /*0850*/  IMAD.MOV.U32 R12, RZ, RZ, 0x1 ;  /* 0x00000001ff0c7424 */ /* 0x000fe200078e00ff */
[----:B------:R-:W4:Y:S01]  /*0860*/  LDC R18, c[0x0][0x608] ;  /* 0x00018200ff127b82 */ /* 0x000f220000000800 */
[----:B------:R-:W-:Y:S01]  /*0870*/  IMAD.IADD R11, R7, 0x1, R11 ;  /* 0x00000001070b7824 */ /* 0x000fe200078e020b */
[----:B0-----:R-:W-:Y:S01]  /*0880*/  ISETP.NE.U32.AND P0, PT, R22, RZ, PT ;  /* 0x000000ff1600720c */ /* 0x001fe20003f05070 */
[----:B--2---:R-:W-:-:S03]  /*0890*/  IMAD.MOV R7, RZ, RZ, -R5 ;  /* 0x000000ffff077224 */ /* 0x004fc600078e0a05 */
[----:B------:R-:W-:Y:S02]  /*08a0*/  ISETP.NE.AND.EX P0, PT, R23, RZ, PT, P0 ;  /* 0x000000ff1700720c */ /* 0x000fe40003f05300 */
[----:B------:R-:W0:Y:S01]  /*08b0*/  LDC R13, c[0x0][0x658] ;  /* 0x00019600ff0d7b82 */ /* 0x000e220000000800 */
[--C-:B-1----:R-:W-:Y:S02]  /*08c0*/  SHF.R.U64 R16, R6, R14, R11.reuse ;  /* 0x0000000e06107219 */ /* 0x102fe4000000120b */
[----:B------:R-:W-:Y:S02]  /*08d0*/  I2FP.F32.U32 R6, R10 ;  /* 0x0000000a00067245 */ /* 0x000fe40000201000 */
[----:B------:R-:W-:-:S03]  /*08e0*/  SHF.R.U32.HI R11, RZ, R14, R11 ;  /* 0x0000000eff0b7219 */ /* 0x000fc6000001160b */
[----:B------:R-:W1:Y:S01]  /*08f0*/  LDC R17, c[0x0][0x148] ;  /* 0x00005200ff117b82 */ /* 0x000e620000000800 */
[----:B---3--:R-:W-:Y:S02]  /*0900*/  IMAD R5, R9, R7, R8 ;  /* 0x0000000709057224 */ /* 0x008fe400078e0208 */
[----:B------:R-:W-:Y:S01]  /*0910*/  FMUL R7, R6, UR4 ;  /* 0x0000000406077c20 */ /* 0x000fe20008400000 */
[----:B------:R-:W-:-:S03]  /*0920*/  IMAD.MOV.U32 R6, RZ, RZ, -0x1 ;  /* 0xffffffffff067424 */ /* 0x000fc600078e00ff */
[----:B------:R2:W3:Y:S01]  /*0930*/  F2I.U32.TRUNC.NTZ R15, R7 ;  /* 0x00000007000f7305 */ /* 0x0004e2000020f000 */
[----:B------:R-:W1:Y:S01]  /*0940*/  LDC R21, c[0x0][0x600] ;  /* 0x00018000ff157b82 */ /* 0x000e620000000800 */
[-CC-:B----4-:R-:W-:Y:S02]  /*0950*/  SHF.R.U64 R27, R16, R18.reuse, R11.reuse ;  /* 0x00000012101b7219 */ /* 0x190fe4000000120b */
[----:B------:R-:W-:-:S05]  /*0960*/  SHF.R.U32.HI R8, RZ, R18, R11 ;  /* 0x00000012ff087219 */ /* 0x000fca000001160b */
[----:B------:R-:W4:Y:S01]  /*0970*/  LDC R20, c[0x0][0x648] ;  /* 0x00019200ff147b82 */ /* 0x000f220000000800 */
[-CC-:B0-----:R-:W-:Y:S02]  /*0980*/  SHF.R.U64 R18, R27, R13.reuse, R8.reuse ;  /* 0x0000000d1b127219 */ /* 0x181fe40000001208 */
[-C--:B------:R-:W-:Y:S02]  /*0990*/  SHF.L.U32 R6, R6, R13.reuse, RZ ;  /* 0x0000000d06067219 */ /* 0x080fe400000006ff */
[-C--:B------:R-:W-:Y:S02]  /*09a0*/  SHF.R.U32.HI R8, RZ, R13.reuse, R8 ;  /* 0x0000000dff087219 */ /* 0x080fe40000011608 */
[----:B------:R-:W-:Y:S01]  /*09b0*/  LOP3.LUT R14, RZ, R6, RZ, 0x33, !PT ;  /* 0x00000006ff0e7212 */ /* 0x000fe200078e33ff */
[----:B------:R-:W0:Y:S01]  /*09c0*/  LDC R25, c[0x0][0x638] ;  /* 0x00018e00ff197b82 */ /* 0x000e220000000800 */
[----:B------:R-:W-:Y:S01]  /*09d0*/  SHF.L.U32 R11, R12, R13, RZ ;  /* 0x0000000d0c0b7219 */ /* 0x000fe200000006ff */
[----:B------:R-:W-:-:S02]  /*09e0*/  IMAD.MOV.U32 R6, RZ, RZ, R18 ;  /* 0x000000ffff067224 */ /* 0x000fc400078e0012 */
[----:B--2---:R-:W-:-:S04]  /*09f0*/  IMAD.MOV.U32 R7, RZ, RZ, R8 ;  /* 0x000000ffff077224 */ /* 0x004fc800078e0008 */
[----:B------:R-:W2:Y:S01]  /*0a00*/  LDC R24, c[0x0][0x610] ;  /* 0x00018400ff187b82 */ /* 0x000ea20000000800 */
[----:B---3--:R-:W-:Y:S05]  /*0a10*/  @!P0 BRA `(.L_x_6) ;  /* 0x0000000000288947 */ /* 0x008fea0003800000 */
[----:B------:R-:W3:Y:S02]  /*0a20*/  LDC R13, c[0x0][0x64c] ;  /* 0x00019300ff0d7b82 */ /* 0x000ee40000000800 */
[----:B---3--:R-:W-:-:S05]  /*0a30*/  IADD3 R13, P0, R18, R13, RZ ;  /* 0x0000000d120d7210 */ /* 0x008fca0007f1e0ff */
        /* <DEDUP_REMOVED lines=8> */
.L_x_6:
[----:B----4-:R-:W-:Y:S01]  /*0ac0*/  SHF.R.U64 R6, R6, R20, R7 ;  /* 0x0000001406067219 */ /* 0x010fe20000001207 */
[----:B-1----:R-:W-:Y:S01]  /*0ad0*/  VIADD R7, R21, 0xffffffff ;  /* 0xffffffff15077836 */ /* 0x002fe20000000000 */
[----:B------:R-:W-:Y:S01]  /*0ae0*/  LOP3.LUT R14, R27, R14, RZ, 0xc0, !PT ;  /* 0x0000000e1b0e7212 */ /* 0x000fe200078ec0ff */
[----:B------:R-:W-:Y:S02]  /*0af0*/  IMAD.MOV R15, RZ, RZ, -R15 ;  /* 0x000000ffff0f7224 */ /* 0x000fe400078e0a0f */
[----:B------:R-:W-:Y:S01]  /*0b00*/  IMAD.MOV R8, RZ, RZ, -R6 ;  /* 0x000000ffff087224 */ /* 0x000fe200078e0a06 */
[----:B------:R-:W-:Y:S01]  /*0b10*/  LOP3.LUT R7, R16, R7, RZ, 0xc0, !PT ;  /* 0x0000000710077212 */ /* 0x000fe200078ec0ff */
[----:B------:R-:W-:Y:S02]  /*0b20*/  IMAD R14, R11, R6, R14 ;  /* 0x000000060b0e7224 */ /* 0x000fe400078e020e */
[----:B------:R-:W-:Y:S02]  /*0b30*/  @P2 IMAD R5, R17, R15, R10 ;  /* 0x0000000f11052224 */ /* 0x000fe400078e020a */
[----:B0-----:R-:W-:-:S02]  /*0b40*/  IMAD R6, R8, R25, R18 ;  /* 0x0000001908067224 */ /* 0x001fc400078e0212 */
[----:B--2---:R-:W-:Y:S02]  /*0b50*/  IMAD R5, R14, R24, R5 ;  /* 0x000000180e057224 */ /* 0x004fe400078e0205 */
[----:B------:R-:W-:Y:S02]  /*0b60*/  IMAD R6, R6, R21, R7 ;  /* 0x0000001506067224 */ /* 0x000fe400078e0207 */
[----:B------:R-:W-:-:S03]  /*0b70*/  IMAD.MOV.U32 R12, RZ, RZ, 0x1 ;  /* 0x00000001ff0c7424 */ /* 0x000fc600078e00ff */
[----:B------:R-:W-:Y:S02]  /*0b80*/  SEL R7, R6, R5, !P2 ;  /* 0x0000000506077207 */ /* 0x000fe40005000000 */
[----:B------:R-:W-:Y:S01]  /*0b90*/  SEL R6, R5, R6, !P2 ;  /* 0x0000000605067207 */ /* 0x000fe20005000000 */
[----:B------:R-:W-:-:S07]  /*0ba0*/  IMAD.MOV.U32 R5, RZ, RZ, R26 ;  /* 0x000000ffff057224 */ /* 0x000fce00078e001a */
.L_x_4:
[----:B------:R-:W-:-:S08]  /*0bb0*/  NOP ;  /* 0x0000000000007918 */ /* 0x000fd00000000000 */
[----:B------:R-:W0:Y:S02]  /*0bc0*/  USETMAXREG.TRY_ALLOC.CTAPOOL UP0, 0xe8 ;  /* 0x000000e8000079c8 */ /* 0x000e240008000600 */
[----:B0-----:R-:W-:-:S13]  /*0bd0*/  PLOP3.LUT P0, PT, PT, PT, UP0, 0x80, 0x0 ;  /* 0x000000000000781c */ /* 0x001fda0003f0f008 */
[----:B------:R-:W-:Y:S05]  /*0be0*/  @!P0 BRA `(.L_x_4) ;  /* 0xfffffffc00f08947 */ /* 0x000fea000383ffff */
[----:B------:R-:W-:Y:S01]  /*0bf0*/  ULDC.64 UR4, c[0x0][0x598] ;  /* 0x0001660000047ab9 */ /* 0x000fe20000000a00 */
[----:B------:R-:W-:Y:S01]  /*0c00*/  ULDC.64 UR16, c[0x0][0x208] ;  /* 0x0000820000107ab9 */ /* 0x000fe20000000a00 */
[----:B------:R-:W-:-:S04]  /*0c10*/  ISETP.NE.U32.AND P0, PT, RZ, UR4, PT ;  /* 0x00000004ff007c0c */ /* 0x000fc8000bf05070 */
[----:B------:R-:W-:-:S13]  /*0c20*/  ISETP.NE.AND.EX P0, PT, RZ, UR5, PT, P0 ;  /* 0x00000005ff007c0c */ /* 0x000fda000bf05300 */
[----:B------:R-:W-:Y:S05]  /*0c30*/  @!P0 BRA `(.L_x_7) ;  /* 0x00000000001c8947 */ /* 0x000fea0003800000 */
[----:B------:R-:W0:Y:S02]  /*0c40*/  LDC.64 R8, c[0x0][0x598] ;  /* 0x00016600ff087b82 */ /* 0x000e240000000a00 */
[----:B0-----:R-:W2:Y:S02]  /*0c50*/  LDG.E.64 R8, desc[UR16][R8.64] ;  /* 0x0000001008087981 */ /* 0x001ea4000c1e1b00 */
[----:B--2---:R-:W-:-:S04]  /*0c60*/  ISETP.NE.U32.AND P0, PT, R8, RZ, PT ;  /* 0x000000ff0800720c */ /* 0x004fc80003f05070 */
[----:B------:R-:W-:-:S13]  /*0c70*/  ISETP.NE.AND.EX P0, PT, R9, RZ, PT, P0 ;  /* 0x000000ff0900720c */ /* 0x000fda0003f05300 */
[----:B------:R-:W-:Y:S05]  /*0c80*/  @!P0 BRA `(.L_x_7) ;  /* 0x0000000000088947 */ /* 0x000fea0003800000 */
[----:B------:R0:W5:Y:S01]  /*0c90*/  LD.E R8, desc[UR16][R8.64] ;  /* 0x0000001008087980 */ /* 0x000162000c101900 */
[----:B------:R-:W-:Y:S05]  /*0ca0*/  BRA `(.L_x_8) ;  /* 0x0000000000207947 */ /* 0x000fea0003800000 */
.L_x_7:
[----:B------:R-:W-:Y:S02]  /*0cb0*/  ULDC.64 UR4, c[0x0][0x588] ;  /* 0x0001620000047ab9 */ /* 0x000fe40000000a00 */
[----:B------:R-:W-:-:S04]  /*0cc0*/  ISETP.NE.U32.AND P0, PT, RZ, UR4, PT ;  /* 0x00000004ff007c0c */ /* 0x000fc8000bf05070 */
[----:B------:R-:W-:-:S13]  /*0cd0*/  ISETP.NE.AND.EX P0, PT, RZ, UR5, PT, P0 ;  /* 0x00000005ff007c0c */ /* 0x000fda000bf05300 */
[----:B------:R-:W-:Y:S05]  /*0ce0*/  @!P0 BRA `(.L_x_9) ;  /* 0x00000000000c8947 */ /* 0x000fea0003800000 */
[----:B------:R-:W0:Y:S02]  /*0cf0*/  LDC.64 R8, c[0x0][0x588] ;  /* 0x00016200ff087b82 */ /* 0x000e240000000a00 */
[----:B0-----:R1:W5:Y:S01]  /*0d00*/  LDG.E R8, desc[UR16][R8.64] ;  /* 0x0000001008087981 */ /* 0x001362000c1e1900 */
[----:B------:R-:W-:Y:S05]  /*0d10*/  BRA `(.L_x_8) ;  /* 0x0000000000047947 */ /* 0x000fea0003800000 */
.L_x_9:
[----:B------:R-:W2:Y:S02]  /*0d20*/  LDC R8, c[0x0][0x580] ;  /* 0x00016000ff087b82 */ /* 0x000ea40000000800 */
.L_x_8:
[----:B------:R-:W-:Y:S02]  /*0d30*/  ULDC.64 UR4, c[0x0][0x5a0] ;  /* 0x0001680000047ab9 */ /* 0x000fe40000000a00 */
[----:B------:R-:W-:-:S04]  /*0d40*/  ISETP.NE.U32.AND P0, PT, RZ, UR4, PT ;  /* 0x00000004ff007c0c */ /* 0x000fc8000bf05070 */
[----:B------:R-:W-:-:S13]  /*0d50*/  ISETP.NE.AND.EX P0, PT, RZ, UR5, PT, P0 ;  /* 0x00000005ff007c0c */ /* 0x000fda000bf05300 */
[----:B------:R-:W-:Y:S05]  /*0d60*/  @!P0 BRA `(.L_x_10) ;  /* 0x00000000001c8947 */ /* 0x000fea0003800000 */
[----:B------:R-:W3:Y:S02]  /*0d70*/  LDC.64 R10, c[0x0][0x5a0] ;  /* 0x00016800ff0a7b82 */ /* 0x000ee40000000a00 */
[----:B---3--:R-:W3:Y:S02]  /*0d80*/  LDG.E.64 R10, desc[UR16][R10.64] ;  /* 0x000000100a0a7981 */ /* 0x008ee4000c1e1b00 */
[----:B---3--:R-:W-:-:S04]  /*0d90*/  ISETP.NE.U32.AND P0, PT, R10, RZ, PT ;  /* 0x000000ff0a00720c */ /* 0x008fc80003f05070 */
[----:B------:R-:W-:-:S13]  /*0da0*/  ISETP.NE.AND.EX P0, PT, R11, RZ, PT, P0 ;  /* 0x000000ff0b00720c */ /* 0x000fda0003f05300 */
[----:B------:R-:W-:Y:S05]  /*0db0*/  @!P0 BRA `(.L_x_10) ;  /* 0x0000000000088947 */ /* 0x000fea0003800000 */
[----:B01----:R0:W5:Y:S01]  /*0dc0*/  LD.E R9, desc[UR16][R10.64] ;  /* 0x000000100a097980 */ /* 0x003162000c101900 */
[----:B------:R-:W-:Y:S05]  /*0dd0*/  BRA `(.L_x_11) ;  /* 0x0000000000207947 */ /* 0x000fea0003800000 */
.L_x_10:
[----:B------:R-:W-:Y:S02]  /*0de0*/  ULDC.64 UR4, c[0x0][0x590] ;  /* 0x0001640000047ab9 */ /* 0x000fe40000000a00 */
[----:B------:R-:W-:-:S04]  /*0df0*/  ISETP.NE.U32.AND P0, PT, RZ, UR4, PT ;  /* 0x00000004ff007c0c */ /* 0x000fc8000bf05070 */
[----:B------:R-:W-:-:S13]  /*0e00*/  ISETP.NE.AND.EX P0, PT, RZ, UR5, PT, P0 ;  /* 0x00000005ff007c0c */ /* 0x000fda000bf05300 */
[----:B------:R-:W-:Y:S05]  /*0e10*/  @!P0 BRA `(.L_x_12) ;  /* 0x00000000000c8947 */ /* 0x000fea0003800000 */
[----:B------:R-:W0:Y:S02]  /*0e20*/  LDC.64 R10, c[0x0][0x590] ;  /* 0x00016400ff0a7b82 */ /* 0x000e240000000a00 */
[----:B01----:R1:W5:Y:S01]  /*0e30*/  LDG.E R9, desc[UR16][R10.64] ;  /* 0x000000100a097981 */ /* 0x003362000c1e1900 */
[----:B------:R-:W-:Y:S05]  /*0e40*/  BRA `(.L_x_11) ;  /* 0x0000000000047947 */ /* 0x000fea0003800000 */
.L_x_12:
[----:B01----:R-:W3:Y:S02]  /*0e50*/  LDC R9, c[0x0][0x584] ;  /* 0x00016100ff097b82 */ /* 0x003ee40000000800 */
.L_x_11:
[----:B------:R-:W-:-:S13]  /*0e60*/  LOP3.LUT P0, RZ, R12, 0xff, RZ, 0xc0, !PT ;  /* 0x000000ff0cff7812 */ /* 0x000fda000780c0ff */
[----:B------:R-:W-:Y:S05]  /*0e70*/  @!P0 EXIT ;  /* 0x000000000000894d */ /* 0x000fea0003800000 */
[----:B------:R-:W-:Y:S01]  /*0e80*/  ULDC UR4, c[0x0][0x28c] ;  /* 0x0000a30000047ab9 */ /* 0x000fe20000000800 */
[----:B------:R-:W-:Y:S01]  /*0e90*/  LOP3.LUT R138, R4, 0x1, RZ, 0xfc, !PT ;  /* 0x00000001048a7812 */ /* 0x000fe200078efcff */
[----:B------:R-:W-:-:S04]  /*0ea0*/  UIADD3 UR4, UR4, 0x3f, URZ ;  /* 0x0000003f04047890 */ /* 0x000fc8000fffe03f */
[----:B------:R-:W-:-:S04]  /*0eb0*/  USHF.R.S32.HI UR5, URZ, 0x1f, UR4 ;  /* 0x0000001f3f057899 */ /* 0x000fc80008011404 */
[----:B------:R-:W-:-:S03]  /*0ec0*/  ULEA.HI UR5, UR5, UR4, URZ, 0x6 ;  /* 0x0000000405057291 */ /* 0x000fc6000f8f303f */
[----:B------:R-:W-:Y:S01]  /*0ed0*/  UMOV UR4, URZ ;  /* 0x0000003f00047c82 */ /* 0x000fe20008000000 */
[----:B------:R-:W-:-:S03]  /*0ee0*/  USHF.R.S32.HI UR9, URZ, 0x6, UR5 ;  /* 0x000000063f097899 */ /* 0x000fc60008011405 */
[----:B------:R-:W-:-:S09]  /*0ef0*/  UMOV UR5, URZ ;  /* 0x0000003f00057c82 */ /* 0x000fd20008000000 */
.L_x_165:
[----:B01----:R-:W-:Y:S01]  /*0f00*/  LOP3.LUT R10, R0, 0x80, RZ, 0xc0, !PT ;  /* 0x00000080000a7812 */ /* 0x003fe200078ec0ff */
[----:B------:R-:W0:Y:S01]  /*0f10*/  S2UR UR13, SR_CgaCtaId ;  /* 0x00000000000d79c3 */ /* 0x000e220000008800 */
[----:B------:R-:W-:Y:S01]  /*0f20*/  UMOV UR12, 0x400 ;  /* 0x00000400000c7882 */ /* 0x000fe20000000000 */
[----:B------:R-:W-:Y:S01]  /*0f30*/  UMOV UR6, URZ ;  /* 0x0000003f00067c82 */ /* 0x000fe20008000000 */
[----:B------:R-:W-:Y:S01]  /*0f40*/  SHF.R.U32.HI R10, RZ, 0x7, R10 ;  /* 0x00000007ff0a7819 */ /* 0x000fe2000001160a */
[----:B------:R-:W-:Y:S01]  /*0f50*/  UMOV UR7, URZ ;  /* 0x0000003f00077c82 */ /* 0x000fe20008000000 */
[----:B------:R-:W-:Y:S01]  /*0f60*/  UMOV UR18, UR5 ;  /* 0x0000000500127c82 */ /* 0x000fe20008000000 */
[----:B------:R-:W-:Y:S02]  /*0f70*/  CS2R R14, SRZ ;  /* 0x00000000000e7805 */ /* 0x000fe4000001ff00 */
[----:B------:R-:W-:Y:S01]  /*0f80*/  CS2R R12, SRZ ;  /* 0x00000000000c7805 */ /* 0x000fe2000001ff00 */
[----:B------:R-:W1:Y:S01]  /*0f90*/  LDC R11, c[0x0][0x28c] ;  /* 0x0000a300ff0b7b82 */ /* 0x000e620000000800 */
[----:B------:R-:W4:Y:S01]  /*0fa0*/  SHFL.IDX PT, R10, R10, RZ, 0x1f ;  /* 0x00001fff0a0a7589 */ /* 0x000f2200000e0000 */
[----:B------:R-:W-:-:S02]  /*0fb0*/  CS2R R16, SRZ ;  /* 0x0000000000107805 */ /* 0x000fc4000001ff00 */
[----:B------:R-:W-:Y:S02]  /*0fc0*/  CS2R R18, SRZ ;  /* 0x0000000000127805 */ /* 0x000fe4000001ff00 */
[----:B------:R-:W-:Y:S02]  /*0fd0*/  CS2R R20, SRZ ;  /* 0x0000000000147805 */ /* 0x000fe4000001ff00 */
[----:B------:R-:W-:Y:S02]  /*0fe0*/  CS2R R22, SRZ ;  /* 0x0000000000167805 */ /* 0x000fe4000001ff00 */
[----:B------:R-:W-:Y:S02]  /*0ff0*/  CS2R R88, SRZ ;  /* 0x0000000000587805 */ /* 0x000fe4000001ff00 */
[----:B------:R-:W-:Y:S02]  /*1000*/  CS2R R90, SRZ ;  /* 0x00000000005a7805 */ /* 0x000fe4000001ff00 */
        /* <DEDUP_REMOVED lines=16> */
[----:B-1----:R-:W-:Y:S02]  /*1110*/  ISETP.GE.AND P0, PT, R11, 0x1, PT ;  /* 0x000000010b00780c */ /* 0x002fe40003f06270 */
[----:B------:R-:W-:Y:S02]  /*1120*/  CS2R R124, SRZ ;  /* 0x00000000007c7805 */ /* 0x000fe4000001ff00 */
[----:B----4-:R-:W-:-:S02]  /*1130*/  R2UR UR8, R10 ;  /* 0x000000000a0872ca */ /* 0x010fc400000e0000 */
[----:B------:R-:W-:Y:S02]  /*1140*/  CS2R R126, SRZ ;  /* 0x00000000007e7805 */ /* 0x000fe4000001ff00 */
[----:B------:R-:W-:Y:S02]  /*1150*/  CS2R R128, SRZ ;  /* 0x0000000000807805 */ /* 0x000fe4000001ff00 */
[----:B------:R-:W-:Y:S02]  /*1160*/  CS2R R130, SRZ ;  /* 0x0000000000827805 */ /* 0x000fe4000001ff00 */
[----:B------:R-:W-:Y:S02]  /*1170*/  CS2R R132, SRZ ;  /* 0x0000000000847805 */ /* 0x000fe4000001ff00 */
[----:B------:R-:W-:Y:S02]  /*1180*/  CS2R R134, SRZ ;  /* 0x0000000000867805 */ /* 0x000fe4000001ff00 */
[----:B------:R-:W-:Y:S01]  /*1190*/  CS2R R136, SRZ ;  /* 0x0000000000887805 */ /* 0x000fe2000001ff00 */
[----:B------:R-:W-:Y:S01]  /*11a0*/  IMAD.MOV.U32 R139, RZ, RZ, RZ ;  /* 0x000000ffff8b7224 */ /* 0x000fe200078e00ff */
[----:B------:R-:W-:Y:S01]  /*11b0*/  CS2R R24, SRZ ;  /* 0x0000000000187805 */ /* 0x000fe2000001ff00 */
[----:B------:R-:W-:Y:S01]  /*11c0*/  IMAD.MOV.U32 R141, RZ, RZ, RZ ;  /* 0x000000ffff8d7224 */ /* 0x000fe200078e00ff */
[----:B---3--:R-:W-:Y:S01]  /*11d0*/  CS2R R26, SRZ ;  /* 0x00000000001a7805 */ /* 0x008fe2000001ff00 */
[----:B------:R-:W-:Y:S01]  /*11e0*/  IMAD.U32 R142, RZ, RZ, UR4 ;  /* 0x00000004ff8e7e24 */ /* 0x000fe2000f8e00ff */
[----:B------:R-:W-:Y:S01]  /*11f0*/  CS2R R28, SRZ ;  /* 0x00000000001c7805 */ /* 0x000fe2000001ff00 */
[----:B------:R-:W-:Y:S01]  /*1200*/  ULEA.HI UR10, UR8, UR8, URZ, 0x1 ;  /* 0x00000008080a7291 */ /* 0x000fe2000f8f083f */
[----:B------:R-:W-:-:S02]  /*1210*/  CS2R R30, SRZ ;  /* 0x00000000001e7805 */ /* 0x000fc4000001ff00 */
[----:B------:R-:W-:Y:S02]  /*1220*/  CS2R R32, SRZ ;  /* 0x0000000000207805 */ /* 0x000fe4000001ff00 */
[----:B------:R-:W-:Y:S01]  /*1230*/  CS2R R34, SRZ ;  /* 0x0000000000227805 */ /* 0x000fe2000001ff00 */
[----:B------:R-:W-:Y:S01]  /*1240*/  ULOP3.LUT UR11, UR10, 0xffffe, URZ, 0xc0, !UPT ;  /* 0x000ffffe0a0b7892 */ /* 0x000fe2000f8ec03f */
[----:B------:R-:W-:Y:S01]  /*1250*/  CS2R R36, SRZ ;  /* 0x0000000000247805 */ /* 0x000fe2000001ff00 */
[----:B0-----:R-:W-:Y:S01]  /*1260*/  ULEA UR10, UR13, UR12, 0x18 ;  /* 0x0000000c0d0a7291 */ /* 0x001fe2000f8ec03f */
[----:B------:R-:W-:Y:S01]  /*1270*/  CS2R R38, SRZ ;  /* 0x0000000000267805 */ /* 0x000fe2000001ff00 */
[----:B------:R-:W-:Y:S01]  /*1280*/  UIADD3 UR11, UR8, -UR11, URZ ;  /* 0x8000000b080b7290 */ /* 0x000fe2000fffe03f */
[----:B------:R-:W-:Y:S02]  /*1290*/  CS2R R40, SRZ ;  /* 0x0000000000287805 */ /* 0x000fe4000001ff00 */
[----:B------:R-:W-:Y:S01]  /*12a0*/  CS2R R42, SRZ ;  /* 0x00000000002a7805 */ /* 0x000fe2000001ff00 */
[----:B------:R-:W-:Y:S01]  /*12b0*/  UMOV UR8, URZ ;  /* 0x0000003f00087c82 */ /* 0x000fe20008000000 */
[----:B------:R-:W-:Y:S01]  /*12c0*/  ULEA UR11, UR11, UR10, 0xc ;  /* 0x0000000a0b0b7291 */ /* 0x000fe2000f8e603f */
[----:B------:R-:W-:-:S02]  /*12d0*/  CS2R R44, SRZ ;  /* 0x00000000002c7805 */ /* 0x000fc4000001ff00 */
[----:B------:R-:W-:Y:S02]  /*12e0*/  CS2R R46, SRZ ;  /* 0x00000000002e7805 */ /* 0x000fe4000001ff00 */
[----:B------:R-:W-:Y:S01]  /*12f0*/  CS2R R48, SRZ ;  /* 0x0000000000307805 */ /* 0x000fe2000001ff00 */
[----:B------:R-:W-:Y:S01]  /*1300*/  UIADD3 UR11, UR11, 0x100, URZ ;  /* 0x000001000b0b7890 */ /* 0x000fe2000fffe03f */
[----:B------:R-:W-:Y:S02]  /*1310*/  CS2R R50, SRZ ;  /* 0x0000000000327805 */ /* 0x000fe4000001ff00 */
[----:B------:R-:W-:Y:S02]  /*1320*/  CS2R R52, SRZ ;  /* 0x0000000000347805 */ /* 0x000fe4000001ff00 */
[----:B------:R-:W-:Y:S01]  /*1330*/  CS2R R54, SRZ ;  /* 0x0000000000367805 */ /* 0x000fe2000001ff00 */
[----:B------:R-:W-:Y:S01]  /*1340*/  USHF.R.U32.HI UR11, URZ, 0x4, UR11 ;  /* 0x000000043f0b7899 */ /* 0x000fe2000801160b */
[----:B------:R-:W-:-:S02]  /*1350*/  CS2R R56, SRZ ;  /* 0x0000000000387805 */ /* 0x000fc4000001ff00 */
[----:B------:R-:W-:Y:S02]  /*1360*/  CS2R R58, SRZ ;  /* 0x00000000003a7805 */ /* 0x000fe4000001ff00 */
[----:B------:R-:W-:Y:S01]  /*1370*/  CS2R R60, SRZ ;  /* 0x00000000003c7805 */ /* 0x000fe2000001ff00 */
[----:B------:R-:W-:Y:S01]  /*1380*/  ULOP3.LUT UR11, UR11, 0x3fff, URZ, 0xc0, !UPT ;  /* 0x00003fff0b0b7892 */ /* 0x000fe2000f8ec03f */
        /* <DEDUP_REMOVED lines=12> */
[----:B------:R-:W-:Y:S01]  /*1450*/  CS2R R86, SRZ ;  /* 0x0000000000567805 */ /* 0x000fe2000001ff00 */
[----:B------:R-:W-:Y:S06]  /*1460*/  @!P0 BRA `(.L_x_13) ;  /* 0x0000000800308947 */ /* 0x000fec0003800000 */
[----:B------:R-:W-:-:S13]  /*1470*/  ISETP.NE.AND P1, PT, R138, 0x3, PT ;  /* 0x000000038a00780c */ /* 0x000fda0003f25270 */
[----:B------:R-:W-:Y:S05]  /*1480*/  @!P1 BRA `(.L_x_14) ;  /* 0x0000000000049947 */ /* 0x000fea0003800000 */
[----:B------:R-:W-:Y:S01]  /*1490*/  BPT.TRAP 0x1 ;  /* 0x000000040000795c */ /* 0x000fe20000300000 */
.L_x_14:
[----:B------:R-:W-:Y:S01]  /*14a0*/  ULEA UR6, UR5, UR10, 0x3 ;  /* 0x0000000a05067291 */ /* 0x000fe2000f8e183f */
[----:B------:R-:W-:-:S05]  /*14b0*/  IMAD.U32 R10, RZ, RZ, UR4 ;  /* 0x00000004ff0a7e24 */ /* 0x000fca000f8e00ff */
[----:B------:R-:W-:-:S04]  /*14c0*/  SHF.L.U32 R10, R10, 0x1f, RZ ;  /* 0x0000001f0a0a7819 */ /* 0x000fc800000006ff */
[----:B------:R0:W1:Y:S01]  /*14d0*/  SYNCS.PHASECHK.TRANS64.TRYWAIT P0, [UR6], R10 ;  /* 0x0000000aff0075a7 */ /* 0x0000620008000146 */
[----:B------:R-:W-:Y:S05]  /*14e0*/  @!P1 BRA `(.L_x_15) ;  /* 0x0000000000049947 */ /* 0x000fea0003800000 */
[----:B------:R-:W-:Y:S01]  /*14f0*/  BPT.TRAP 0x1 ;  /* 0x000000040000795c */ /* 0x000fe20000300000 */
.L_x_15:
[----:B-1----:R-:W-:Y:S05]  /*1500*/  @P0 BRA `(.L_x_16) ;  /* 0x0000000000080947 */ /* 0x002fea0003800000 */
[----:B------:R-:W1:Y:S02]  /*1510*/  SYNCS.PHASECHK.TRANS64.TRYWAIT P0, [UR6], R10 ;  /* 0x0000000aff0075a7 */ /* 0x000e640008000146 */
[----:B-1----:R-:W-:Y:S05]  /*1520*/  @!P0 BRA `(.L_x_17) ;  /* 0x0000007800d88947 */ /* 0x002fea0003800000 */
.L_x_16:
[----:B------:R-:W-:Y:S01]  /*1530*/  UIADD3 UR6, UR10, 0x6100, URZ ;  /* 0x000061000a067890 */ /* 0x000fe2000fffe03f */
[----:B------:R-:W-:Y:S01]  /*1540*/  WARPGROUP.ARRIVE ;  /* 0x00000000000079c5 */ /* 0x000fe20000000000 */
[----:B------:R-:W-:Y:S01]  /*1550*/  ULOP3.LUT UR12, UR11, 0x10000, URZ, 0xfc, !UPT ;  /* 0x000100000b0c7892 */ /* 0x000fe2000f8efc3f */
[----:B------:R-:W-:Y:S01]  /*1560*/  CS2R R14, SRZ ;  /* 0x00000000000e7805 */ /* 0x000fe2000001ff00 */
[----:B------:R-:W-:Y:S01]  /*1570*/  USHF.R.U32.HI UR6, URZ, 0x4, UR6 ;  /* 0x000000043f067899 */ /* 0x000fe20008011606 */
[----:B------:R-:W-:Y:S01]  /*1580*/  CS2R R12, SRZ ;  /* 0x00000000000c7805 */ /* 0x000fe2000001ff00 */
[----:B------:R-:W-:Y:S01]  /*1590*/  ULEA UR12, UR5, UR12, 0x9 ;  /* 0x0000000c050c7291 */ /* 0x000fe2000f8e483f */
[----:B------:R-:W-:Y:S01]  /*15a0*/  CS2R R16, SRZ ;  /* 0x0000000000107805 */ /* 0x000fe2000001ff00 */
[----:B------:R-:W-:Y:S01]  /*15b0*/  ULOP3.LUT UR6, UR6, 0x3fff, URZ, 0xc0, !UPT ;  /* 0x00003fff06067892 */ /* 0x000fe2000f8ec03f */
[----:B------:R-:W-:Y:S01]  /*15c0*/  CS2R R18, SRZ ;  /* 0x0000000000127805 */ /* 0x000fe2000001ff00 */
[----:B------:R-:W-:Y:S01]  /*15d0*/  UMOV UR13, 0x80000020 ;  /* 0x80000020000d7882 */ /* 0x000fe20000000000 */
[----:B------:R-:W-:Y:S01]  /*15e0*/  UMOV UR15, 0x80000020 ;  /* 0x80000020000f7882 */ /* 0x000fe20000000000 */
[----:B------:R-:W-:Y:S01]  /*15f0*/  ULOP3.LUT UR6, UR6, 0x10000, URZ, 0xfc, !UPT ;  /* 0x0001000006067892 */ /* 0x000fe2000f8efc3f */
[----:B------:R-:W-:Y:S01]  /*1600*/  CS2R R20, SRZ ;  /* 0x0000000000147805 */ /* 0x000fe2000001ff00 */
[----:B------:R-:W-:Y:S01]  /*1610*/  ULDC UR7, c[0x0][0x50c] ;  /* 0x0001430000077ab9 */ /* 0x000fe20000000800 */
[----:B------:R-:W-:Y:S01]  /*1620*/  CS2R R22, SRZ ;  /* 0x0000000000167805 */ /* 0x000fe2000001ff00 */
[----:B------:R-:W-:Y:S01]  /*1630*/  ULEA UR14, UR5, UR6, 0x9 ;  /* 0x00000006050e7291 */ /* 0x000fe2000f8e483f */
[----:B------:R-:W-:Y:S01]  /*1640*/  CS2R R88, SRZ ;  /* 0x0000000000587805 */ /* 0x000fe2000001ff00 */
[----:B------:R-:W-:Y:S01]  /*1650*/  UISETP.NE.AND UP0, UPT, UR7, 0x2, UPT ;  /* 0x000000020700788c */ /* 0x000fe2000bf05270 */
[----:B------:R-:W-:Y:S01]  /*1660*/  CS2R R90, SRZ ;  /* 0x00000000005a7805 */ /* 0x000fe2000001ff00 */
[----:B------:R-:W-:Y:S01]  /*1670*/  UMOV UR6, 0x2 ;  /* 0x0000000200067882 */ /* 0x000fe20000000000 */
[----:B------:R-:W-:Y:S01]  /*1680*/  CS2R R92, SRZ ;  /* 0x00000000005c7805 */ /* 0x000fe2000001ff00 */
[----:B------:R-:W-:Y:S01]  /*1690*/  USEL UR7, URZ, 0x1, UP0 ;  /* 0x000000013f077887 */ /* 0x000fe20008000000 */
[----:B------:R-:W-:-:S02]  /*16a0*/  CS2R R94, SRZ ;  /* 0x00000000005e7805 */ /* 0x000fc4000001ff00 */
[----:B------:R-:W-:Y:S01]  /*16b0*/  CS2R R96, SRZ ;  /* 0x0000000000607805 */ /* 0x000fe2000001ff00 */
[----:B------:R-:W-:Y:S01]  /*16c0*/  QGMMA.64x128x32.F32.E5M2.E5M2 R24, gdesc[UR12], RZ, !UPT ;  /* 0x01e000000c1879f3 */ /* 0x000fe2000c7038ff */
[----:B------:R-:W-:Y:S01]  /*16d0*/  UIADD3 UR12, UR12, 0x2, URZ ;  /* 0x000000020c0c7890 */ /* 0x000fe2000fffe03f */
[----:B------:R-:W-:Y:S02]  /*16e0*/  CS2R R98, SRZ ;  /* 0x0000000000627805 */ /* 0x000fe4000001ff00 */
[----:B------:R-:W-:Y:S01]  /*16f0*/  ISETP.NE.AND P0, PT, RZ, UR7, PT ;  /* 0x00000007ff007c0c */ /* 0x000fe2000bf05270 */
[----:B------:R-:W-:Y:S01]  /*1700*/  UIADD3 UR14, UR14, 0x2, URZ ;  /* 0x000000020e0e7890 */ /* 0x000fe2000fffe03f */
[----:B------:R-:W-:Y:S01]  /*1710*/  CS2R R100, SRZ ;  /* 0x0000000000647805 */ /* 0x000fe2000001ff00 */
[----:B------:R-:W-:Y:S01]  /*1720*/  UMOV UR13, 0x80000020 ;  /* 0x80000020000d7882 */ /* 0x000fe20000000000 */
[----:B------:R-:W-:Y:S01]  /*1730*/  UMOV UR15, 0x80000020 ;  /* 0x80000020000f7882 */ /* 0x000fe20000000000 */
        /* <DEDUP_REMOVED lines=17> */
[----:B------:R-:W-:Y:S01]  /*1850*/  CS2R R136, SRZ ;  /* 0x0000000000887805 */ /* 0x000fe2000001ff00 */
[----:B------:R-:W-:Y:S02]  /*1860*/  IMAD.MOV.U32 R139, RZ, RZ, RZ ;  /* 0x000000ffff8b7224 */ /* 0x000fe400078e00ff */
[----:B------:R-:W-:Y:S01]  /*1870*/  IMAD.MOV.U32 R141, RZ, RZ, RZ ;  /* 0x000000ffff8d7224 */ /* 0x000fe200078e00ff */
[----:B------:R-:W-:Y:S01]  /*1880*/  QGMMA.64x128x32.F32.E5M2.E5M2 R24, gdesc[UR12], R24, gsb0 ;  /* 0x01e000000c1879f3 */ /* 0x000fe20008003818 */
[----:B------:R-:W-:Y:S05]  /*1890*/  @!P0 BRA `(.L_x_18) ;  /* 0x0000000400088947 */ /* 0x000fea0003800000 */
[----:B------:R-:W-:Y:S02]  /*18a0*/  WARPGROUP.DEPBAR.LE gsb0, 0x0 ;  /* 0x00008000000079c5 */ /* 0x000fe40000010000 */
[----:B------:R-:W-:-:S01]  /*18b0*/  FADD R141, RZ, R24 ;  /* 0x00000018ff8d7221 */ /* 0x000fc20000000000 */
[----:B------:R-:W-:Y:S01]  /*18c0*/  FADD R136, RZ, R25 ;  /* 0x00000019ff887221 */ /* 0x000fe20000000000 */
        /* <DEDUP_REMOVED lines=62> */
[----:B------:R-:W-:-:S06]  /*1cb0*/  UMOV UR6, URZ ;  /* 0x0000003f00067c82 */ /* 0x000fcc0008000000 */
.L_x_18:
[----:B------:R-:W-:-:S04]  /*1cc0*/  UIADD3 UR18, UR5, 0x1, URZ ;  /* 0x0000000105127890 */ /* 0x000fc8000fffe03f */
[----:B------:R-:W-:-:S04]  /*1cd0*/  UISETP.NE.AND UP0, UPT, UR18, 0x3, UPT ;  /* 0x000000031200788c */ /* 0x000fc8000bf05270 */
[----:B------:R-:W-:Y:S02]  /*1ce0*/  USEL UR8, URZ, 0x1, UP0 ;  /* 0x000000013f087887 */ /* 0x000fe40008000000 */
[----:B------:R-:W-:Y:S02]  /*1cf0*/  USEL UR18, UR18, URZ, UP0 ;  /* 0x0000003f12127287 */ /* 0x000fe40008000000 */
[----:B------:R-:W-:-:S06]  /*1d00*/  ULOP3.LUT UR8, UR4, UR8, URZ, 0x3c, !UPT ;  /* 0x0000000804087292 */ /* 0x000fcc000f8e3c3f */
[----:B------:R-:W-:Y:S01]  /*1d10*/  IMAD.U32 R142, RZ, RZ, UR8 ;  /* 0x00000008ff8e7e24 */ /* 0x000fe2000f8e00ff */
[----:B------:R-:W-:-:S06]  /*1d20*/  UMOV UR8, 0x1 ;  /* 0x0000000100087882 */ /* 0x000fcc0000000000 */
.L_x_13:
[----:B------:R-:W-:-:S04]  /*1d30*/  UISETP.LT.AND UP0, UPT, UR9, 0x1, UPT ;  /* 0x000000010900788c */ /* 0x000fc8000bf01270 */
[----:B------:R-:W-:-:S04]  /*1d40*/  USEL UR12, UR9, 0x1, UP0 ;  /* 0x00000001090c7887 */ /* 0x000fc80008000000 */
[----:B------:R-:W-:-:S04]  /*1d50*/  UIADD3 UR12, UR9, -UR12, URZ ;  /* 0x8000000c090c7290 */ /* 0x000fc8000fffe03f */
[----:B------:R-:W-:-:S06]  /*1d60*/  UISETP.GE.AND UP0, UPT, UR12, 0x1, UPT ;  /* 0x000000010c00788c */ /* 0x000fcc000bf06270 */
[----:B------:R-:W-:-:S13]  /*1d70*/  PLOP3.LUT P0, PT, PT, PT, UP0, 0x80, 0x0 ;  /* 0x000000000000781c */ /* 0x000fda0003f0f008 */
[----:B------:R-:W-:Y:S05]  /*1d80*/  @!P0 BRA `(.L_x_19) ;  /* 0x0000000800048947 */ /* 0x000fea0003800000 */
[----:B01----:R-:W-:Y:S01]  /*1d90*/  IMAD.U32 R10, RZ, RZ, UR12 ;  /* 0x0000000cff0a7e24 */ /* 0x003fe2000f8e00ff */
[----:B------:R-:W-:Y:S01]  /*1da0*/  UMOV UR19, UR5 ;  /* 0x0000000500137c82 */ /* 0x000fe20008000000 */
[----:B------:R-:W-:-:S05]  /*1db0*/  ULDC UR20, c[0x0][0x50c] ;  /* 0x0001430000147ab9 */ /* 0x000fca0000000800 */
.L_x_27:
[----:B------:R-:W-:-:S13]  /*1dc0*/  ISETP.NE.AND P1, PT, R138, 0x3, PT ;  /* 0x000000038a00780c */ /* 0x000fda0003f25270 */
[----:B01----:R-:W-:Y:S05]  /*1dd0*/  @!P1 BRA `(.L_x_20) ;  /* 0x0000000000049947 */ /* 0x003fea0003800000 */
[----:B------:R-:W-:Y:S01]  /*1de0*/  BPT.TRAP 0x1 ;  /* 0x000000040000795c */ /* 0x000fe20000300000 */
.L_x_20:
[----:B------:R-:W0:Y:S01]  /*1df0*/  S2UR UR12, SR_CgaCtaId ;  /* 0x00000000000c79c3 */ /* 0x000e220000008800 */
[----:B------:R-:W-:Y:S01]  /*1e00*/  UMOV UR10, 0x400 ;  /* 0x00000400000a7882 */ /* 0x000fe20000000000 */
[----:B------:R-:W-:Y:S01]  /*1e10*/  SHF.L.U32 R11, R142, 0x1f, RZ ;  /* 0x0000001f8e0b7819 */ /* 0x000fe200000006ff */
[----:B0-----:R-:W-:-:S04]  /*1e20*/  ULEA UR10, UR12, UR10, 0x18 ;  /* 0x0000000a0c0a7291 */ /* 0x001fc8000f8ec03f */
[----:B------:R-:W-:-:S09]  /*1e30*/  ULEA UR12, UR18, UR10, 0x3 ;  /* 0x0000000a120c7291 */ /* 0x000fd2000f8e183f */
[----:B------:R0:W1:Y:S01]  /*1e40*/  SYNCS.PHASECHK.TRANS64.TRYWAIT P0, [UR12], R11 ;  /* 0x0000000bff0075a7 */ /* 0x000062000800014c */
[----:B------:R-:W-:Y:S05]  /*1e50*/  @!P1 BRA `(.L_x_21) ;  /* 0x0000000000049947 */ /* 0x000fea0003800000 */
[----:B------:R-:W-:Y:S01]  /*1e60*/  BPT.TRAP 0x1 ;  /* 0x000000040000795c */ /* 0x000fe20000300000 */
.L_x_21:
[----:B-1----:R-:W-:Y:S05]  /*1e70*/  @P0 BRA `(.L_x_22) ;  /* 0x0000000000080947 */ /* 0x002fea0003800000 */
[----:B------:R-:W1:Y:S02]  /*1e80*/  SYNCS.PHASECHK.TRANS64.TRYWAIT P0, [UR12], R11 ;  /* 0x0000000bff0075a7 */ /* 0x000e64000800014c */
[----:B-1----:R-:W-:Y:S05]  /*1e90*/  @!P0 BRA `(.L_x_23) ;  /* 0x0000007000948947 */ /* 0x002fea0003800000 */
.L_x_22:
[----:B------:R-:W-:Y:S01]  /*1ea0*/  UIADD3 UR12, UR10, 0x6100, URZ ;  /* 0x000061000a0c7890 */ /* 0x000fe2000fffe03f */
[----:B------:R-:W-:Y:S01]  /*1eb0*/  WARPGROUP.ARRIVE ;  /* 0x00000000000079c5 */ /* 0x000fe20000000000 */
[----:B------:R-:W-:Y:S02]  /*1ec0*/  UISETP.NE.AND UP0, UPT, UR7, URZ, UPT ;  /* 0x0000003f0700728c */ /* 0x000fe4000bf05270 */
[----:B------:R-:W-:Y:S02]  /*1ed0*/  USHF.R.U32.HI UR12, URZ, 0x4, UR12 ;  /* 0x000000043f0c7899 */ /* 0x000fe4000801160c */
[----:B------:R-:W-:Y:S02]  /*1ee0*/  USEL UR8, UR8, URZ, !UP0 ;  /* 0x0000003f08087287 */ /* 0x000fe4000c000000 */
[----:B------:R-:W-:Y:S02]  /*1ef0*/  ULOP3.LUT UR7, UR12, 0x3fff, URZ, 0xc0, !UPT ;  /* 0x00003fff0c077892 */ /* 0x000fe4000f8ec03f */
[----:B------:R-:W-:-:S02]  /*1f00*/  ULOP3.LUT UR12, UR11, 0x10000, URZ, 0xfc, !UPT ;  /* 0x000100000b0c7892 */ /* 0x000fc4000f8efc3f */
[----:B------:R-:W-:Y:S02]  /*1f10*/  ULOP3.LUT UR7, UR7, 0x10000, URZ, 0xfc, !UPT ;  /* 0x0001000007077892 */ /* 0x000fe4000f8efc3f */
[----:B------:R-:W-:Y:S02]  /*1f20*/  UISETP.NE.U32.AND UP0, UPT, UR8, URZ, UPT ;  /* 0x0000003f0800728c */ /* 0x000fe4000bf05070 */
[----:B------:R-:W-:Y:S02]  /*1f30*/  ULEA UR12, UR18, UR12, 0x9 ;  /* 0x0000000c120c7291 */ /* 0x000fe4000f8e483f */
[----:B------:R-:W-:Y:S01]  /*1f40*/  ULEA UR14, UR18, UR7, 0x9 ;  /* 0x00000007120e7291 */ /* 0x000fe2000f8e483f */
[----:B------:R-:W-:Y:S01]  /*1f50*/  UMOV UR13, 0x80000020 ;  /* 0x80000020000d7882 */ /* 0x000fe20000000000 */
[----:B------:R-:W-:Y:S01]  /*1f60*/  UMOV UR15, 0x80000020 ;  /* 0x80000020000f7882 */ /* 0x000fe20000000000 */
[----:B------:R-:W-:-:S06]  /*1f70*/  UIADD3 UR6, UR6, 0x2, URZ ;  /* 0x0000000206067890 */ /* 0x000fcc000fffe03f */
[----:B------:R-:W-:Y:S01]  /*1f80*/  QGMMA.64x128x32.F32.E5M2.E5M2 R24, gdesc[UR12], R24, UP0 ;  /* 0x01e000000c1879f3 */ /* 0x000fe2000bf03818 */
[----:B------:R-:W-:Y:S02]  /*1f90*/  UIADD3 UR12, UR12, 0x2, URZ ;  /* 0x000000020c0c7890 */ /* 0x000fe4000fffe03f */
[----:B------:R-:W-:Y:S01]  /*1fa0*/  UIADD3 UR14, UR14, 0x2, URZ ;  /* 0x000000020e0e7890 */ /* 0x000fe2000fffe03f */
[----:B------:R-:W-:Y:S01]  /*1fb0*/  UMOV UR13, 0x80000020 ;  /* 0x80000020000d7882 */ /* 0x000fe20000000000 */
[----:B------:R-:W-:Y:S01]  /*1fc0*/  UMOV UR15, 0x80000020 ;  /* 0x80000020000f7882 */ /* 0x000fe20000000000 */
[----:B------:R-:W-:-:S04]  /*1fd0*/  UISETP.NE.AND UP0, UPT, UR6, UR20, UPT ;  /* 0x000000140600728c */ /* 0x000fc8000bf05270 */
[----:B------:R-:W-:-:S06]  /*1fe0*/  USEL UR7, URZ, 0x1, UP0 ;  /* 0x000000013f077887 */ /* 0x000fcc0008000000 */
[----:B------:R-:W-:Y:S01]  /*1ff0*/  ISETP.NE.AND P0, PT, RZ, UR7, PT ;  /* 0x00000007ff007c0c */ /* 0x000fe2000bf05270 */
[----:B------:R-:W-:Y:S03]  /*2000*/  QGMMA.64x128x32.F32.E5M2.E5M2 R24, gdesc[UR12], R24, gsb0 ;  /* 0x01e000000c1879f3 */ /* 0x000fe60008003818 */
[----:B------:R-:W-:-:S09]  /*2010*/  WARPGROUP.DEPBAR.LE gsb0, 0x1 ;  /* 0x00008000000079c5 */ /* 0x000fd20000010100 */
[----:B------:R-:W-:Y:S05]  /*2020*/  @!P0 BRA `(.L_x_24) ;  /* 0x0000000400088947 */ /* 0x000fea0003800000 */
[----:B------:R-:W-:Y:S02]  /*2030*/  WARPGROUP.DEPBAR.LE gsb0, 0x0 ;  /* 0x00008000000079c5 */ /* 0x000fe40000010000 */
[----:B------:R-:W-:-:S01]  /*2040*/  FADD R141, R24, R141 ;  /* 0x0000008d188d7221 */ /* 0x000fc20000000000 */
[----:B------:R-:W-:Y:S01]  /*2050*/  FADD R136, R25, R136 ;  /* 0x0000008819887221 */ /* 0x000fe20000000000 */
        /* <DEDUP_REMOVED lines=62> */
[----:B------:R-:W-:-:S06]  /*2440*/  UMOV UR6, URZ ;  /* 0x0000003f00067c82 */ /* 0x000fcc0008000000 */
.L_x_24:
[----:B------:R-:W-:Y:S05]  /*2450*/  @!P1 BRA `(.L_x_25) ;  /* 0x0000000000049947 */ /* 0x000fea0003800000 */
[----:B------:R-:W-:Y:S01]  /*2460*/  BPT.TRAP 0x1 ;  /* 0x000000040000795c */ /* 0x000fe20000300000 */
.L_x_25:
[----:B------:R-:W-:Y:S01]  /*2470*/  ULEA UR8, UR19, UR10, 0x3 ;  /* 0x0000000a13087291 */ /* 0x000fe2000f8e183f */
[----:B------:R-:W-:-:S03]  /*2480*/  ISETP.GT.U32.AND P0, PT, R4, 0x1, PT ;  /* 0x000000010400780c */ /* 0x000fc60003f04070 */
[----:B------:R-:W-:-:S04]  /*2490*/  UIADD3 UR8, UR8, 0x18, URZ ;  /* 0x0000001808087890 */ /* 0x000fc8000fffe03f */
[----:B------:R-:W-:-:S09]  /*24a0*/  UPRMT UR8, URZ, 0x654, UR8 ;  /* 0x000006543f087896 */ /* 0x000fd20008000008 */
[----:B------:R-:W-:Y:S01]  /*24b0*/  SYNCS.ARRIVE.TRANS64.RED.A1T0 RZ, [UR8], RZ ;  /* 0x000000ffffff79a7 */ /* 0x000fe20008100408 */
[----:B------:R-:W-:Y:S05]  /*24c0*/  @P0 BRA `(.L_x_26) ;  /* 0x0000000000040947 */ /* 0x000fea0003800000 */
[----:B------:R-:W-:Y:S01]  /*24d0*/  BPT.TRAP 0x1 ;  /* 0x000000040000795c */ /* 0x000fe20000300000 */
.L_x_26:
[----:B------:R-:W-:Y:S01]  /*24e0*/  UIADD3 UR18, UR18, 0x1, URZ ;  /* 0x0000000112127890 */ /* 0x000fe2000fffe03f */
[C---:B------:R-:W-:Y:S01]  /*24f0*/  ISETP.GT.AND P0, PT, R10.reuse, 0x1, PT ;  /* 0x000000010a00780c */ /* 0x040fe20003f04270 */
[----:B------:R-:W-:Y:S01]  /*2500*/  UIADD3 UR19, UR19, 0x1, URZ ;  /* 0x0000000113137890 */ /* 0x000fe2000fffe03f */
[----:B------:R-:W-:Y:S01]  /*2510*/  VIADD R10, R10, 0xffffffff ;  /* 0xffffffff0a0a7836 */ /* 0x000fe20000000000 */
[----:B------:R-:W-:Y:S02]  /*2520*/  UISETP.NE.AND UP0, UPT, UR18, 0x3, UPT ;  /* 0x000000031200788c */ /* 0x000fe4000bf05270 */
[----:B------:R-:W-:Y:S02]  /*2530*/  UISETP.NE.AND UP1, UPT, UR19, 0x3, UPT ;  /* 0x000000031300788c */ /* 0x000fe4000bf25270 */
[----:B------:R-:W-:Y:S02]  /*2540*/  USEL UR8, URZ, 0x1, UP0 ;  /* 0x000000013f087887 */ /* 0x000fe40008000000 */
[----:B------:R-:W-:-:S02]  /*2550*/  USEL UR18, UR18, URZ, UP0 ;  /* 0x0000003f12127287 */ /* 0x000fc40008000000 */
[----:B------:R-:W-:Y:S02]  /*2560*/  USEL UR19, UR19, URZ, UP1 ;  /* 0x0000003f13137287 */ /* 0x000fe40008800000 */
[----:B------:R-:W-:Y:S01]  /*2570*/  LOP3.LUT R142, R142, UR8, RZ, 0x3c, !PT ;  /* 0x000000088e8e7c12 */ /* 0x000fe2000f8e3cff */
[----:B------:R-:W-:Y:S01]  /*2580*/  UMOV UR8, 0x1 ;  /* 0x0000000100087882 */ /* 0x000fe20000000000 */
[----:B------:R-:W-:Y:S08]  /*2590*/  @P0 BRA `(.L_x_27) ;  /* 0xfffffff800080947 */ /* 0x000ff0000383ffff */
.L_x_19:
[----:B------:R-:W-:Y:S01]  /*25a0*/  UISETP.NE.AND UP0, UPT, UR6, URZ, UPT ;  /* 0x0000003f0600728c */ /* 0x000fe2000bf05270 */
[----:B01----:R-:W0:Y:S03]  /*25b0*/  LDC R10, c[0x0][0x28c] ;  /* 0x0000a300ff0a7b82 */ /* 0x003e260000000800 */
[----:B------:R-:W-:-:S06]  /*25c0*/  USEL UR6, URZ, 0x1, !UP0 ;  /* 0x000000013f067887 */ /* 0x000fcc000c000000 */
[----:B------:R-:W-:Y:S02]  /*25d0*/  ISETP.NE.AND P0, PT, RZ, UR6, PT ;  /* 0x00000006ff007c0c */ /* 0x000fe4000bf05270 */
[----:B0-----:R-:W-:-:S11]  /*25e0*/  ISETP.GE.AND P1, PT, R10, 0x1, PT ;  /* 0x000000010a00780c */ /* 0x001fd60003f26270 */
[----:B------:R-:W-:Y:S05]  /*25f0*/  @!P0 BRA `(.L_x_28) ;  /* 0x0000000400048947 */ /* 0x000fea0003800000 */
[----:B------:R-:W-:Y:S02]  /*2600*/  WARPGROUP.DEPBAR.LE gsb0, 0x0 ;  /* 0x00008000000079c5 */ /* 0x000fe40000010000 */
[----:B------:R-:W-:Y:S01]  /*2610*/  FADD R141, R24, R141 ;  /* 0x0000008d188d7221 */ /* 0x000fe20000000000 */
        /* <DEDUP_REMOVED lines=62> */
[----:B------:R-:W-:-:S07]  /*2a00*/  FADD R14, R14, R87 ;  /* 0x000000570e0e7221 */ /* 0x000fce0000000000 */
.L_x_28:
[----:B------:R-:W-:Y:S02]  /*2a10*/  WARPGROUP.DEPBAR.LE gsb0, 0x0 ;  /* 0x00008000000079c5 */ /* 0x000fe40000010000 */
[----:B------:R-:W-:Y:S05]  /*2a20*/  @!P1 BRA `(.L_x_29) ;  /* 0x0000000000409947 */ /* 0x000fea0003800000 */
[----:B------:R-:W-:-:S13]  /*2a30*/  ISETP.NE.AND P0, PT, R138, 0x3, PT ;  /* 0x000000038a00780c */ /* 0x000fda0003f05270 */
[----:B------:R-:W-:Y:S05]  /*2a40*/  @!P0 BRA `(.L_x_30) ;  /* 0x0000000000048947 */ /* 0x000fea0003800000 */
[----:B------:R-:W-:Y:S01]  /*2a50*/  BPT.TRAP 0x1 ;  /* 0x000000040000795c */ /* 0x000fe20000300000 */
.L_x_30:
[----:B------:R-:W-:Y:S01]  /*2a60*/  UISETP.LT.AND UP0, UPT, UR9, 0x1, UPT ;  /* 0x000000010900788c */ /* 0x000fe2000bf01270 */
[----:B------:R-:W-:-:S03]  /*2a70*/  ISETP.GT.U32.AND P0, PT, R4, 0x1, PT ;  /* 0x000000010400780c */ /* 0x000fc60003f04070 */
[----:B------:R-:W-:-:S04]  /*2a80*/  USEL UR8, UR9, 0x1, UP0 ;  /* 0x0000000109087887 */ /* 0x000fc80008000000 */
[----:B------:R-:W-:-:S04]  /*2a90*/  UIADD3 UR8, UR5, UR9, -UR8 ;  /* 0x0000000905087290 */ /* 0x000fc8000fffe808 */
[----:B------:R-:W-:-:S04]  /*2aa0*/  UIMAD.WIDE.U32 UR6, UR8, -0x55555555, URZ ;  /* 0xaaaaaaab080678a5 */ /* 0x000fc8000f8e003f */
[----:B------:R-:W-:-:S04]  /*2ab0*/  USHF.R.U32.HI UR6, URZ, 0x1, UR7 ;  /* 0x000000013f067899 */ /* 0x000fc80008011607 */
[----:B------:R-:W-:-:S04]  /*2ac0*/  UIMAD UR8, UR6, -0x3, UR8 ;  /* 0xfffffffd060878a4 */ /* 0x000fc8000f8e0208 */
[----:B------:R-:W-:-:S04]  /*2ad0*/  ULEA UR8, UR8, UR10, 0x3 ;  /* 0x0000000a08087291 */ /* 0x000fc8000f8e183f */
[----:B------:R-:W-:-:S04]  /*2ae0*/  UIADD3 UR8, UR8, 0x18, URZ ;  /* 0x0000001808087890 */ /* 0x000fc8000fffe03f */
[----:B------:R-:W-:-:S09]  /*2af0*/  UPRMT UR8, URZ, 0x654, UR8 ;  /* 0x000006543f087896 */ /* 0x000fd20008000008 */
[----:B------:R-:W-:Y:S01]  /*2b00*/  SYNCS.ARRIVE.TRANS64.RED.A1T0 RZ, [UR8], RZ ;  /* 0x000000ffffff79a7 */ /* 0x000fe20008100408 */
[----:B------:R-:W-:Y:S05]  /*2b10*/  @P0 BRA `(.L_x_29) ;  /* 0x0000000000040947 */ /* 0x000fea0003800000 */
[----:B------:R-:W-:Y:S01]  /*2b20*/  BPT.TRAP 0x1 ;  /* 0x000000040000795c */ /* 0x000fe20000300000 */
.L_x_29:
[----:B------:R-:W0:Y:S01]  /*2b30*/  LDC R26, c[0x0][0x288] ;  /* 0x0000a200ff1a7b82 */ /* 0x000e220000000800 */
[--C-:B------:R-:W-:Y:S01]  /*2b40*/  SHF.R.U32.HI R10, RZ, 0x2, R0.reuse ;  /* 0x00000002ff0a7819 */ /* 0x100fe20000011600 */
[----:B------:R-:W-:Y:S01]  /*2b50*/  IMAD.SHL.U32 R29, R7, 0x80, RZ ;  /* 0x00000080071d7824 */ /* 0x000fe200078e00ff */
[----:B------:R-:W-:Y:S01]  /*2b60*/  SHF.R.U32.HI R25, RZ, 0x7, R0 ;  /* 0x00000007ff197819 */ /* 0x000fe20000011600 */
[----:B------:R-:W-:Y:S01]  /*2b70*/  UIADD3 UR5, UR9, UR5, URZ ;  /* 0x0000000509057290 */ /* 0x000fe2000fffe03f */
[----:B------:R-:W-:Y:S01]  /*2b80*/  LOP3.LUT R11, R10, 0x7, RZ, 0xc0, !PT ;  /* 0x000000070a0b7812 */ /* 0x000fe200078ec0ff */
[----:B------:R-:W-:Y:S01]  /*2b90*/  IMAD.SHL.U32 R31, R6, 0x80, RZ ;  /* 0x00000080061f7824 */ /* 0x000fe200078e00ff */
[----:B------:R-:W-:Y:S01]  /*2ba0*/  LOP3.LUT R10, R25, 0x1, RZ, 0xc0, !PT ;  /* 0x00000001190a7812 */ /* 0x000fe200078ec0ff */
[----:B------:R-:W-:Y:S01]  /*2bb0*/  UISETP.GT.U32.AND UP0, UPT, UR5, 0x2, UPT ;  /* 0x000000020500788c */ /* 0x000fe2000bf04070 */
[----:B------:R-:W-:Y:S01]  /*2bc0*/  LOP3.LUT R24, R0, 0x60, RZ, 0xc0, !PT ;  /* 0x0000006000187812 */ /* 0x000fe200078ec0ff */
[----:B------:R-:W-:Y:S01]  /*2bd0*/  ULDC UR12, c[0x0][0x284] ;  /* 0x0000a100000c7ab9 */ /* 0x000fe20000000800 */
[----:B------:R-:W-:Y:S01]  /*2be0*/  UISETP.GE.U32.AND UP1, UPT, UR9, 0x3, UPT ;  /* 0x000000030900788c */ /* 0x000fe2000bf26070 */
[----:B------:R-:W-:Y:S01]  /*2bf0*/  IMAD.SHL.U32 R30, R10, 0x40, RZ ;  /* 0x000000400a1e7824 */ /* 0x000fe200078e00ff */
[----:B------:R-:W-:Y:S01]  /*2c00*/  SHF.R.U32.HI R28, RZ, 0x1, R24 ;  /* 0x00000001ff1c7819 */ /* 0x000fe20000011618 */
[----:B------:R-:W-:Y:S01]  /*2c10*/  UISETP.LT.U32.AND UP0, UPT, UR9, 0x3, UP0 ;  /* 0x000000030900788c */ /* 0x000fe20008701070 */
[----:B------:R-:W-:Y:S01]  /*2c20*/  LOP3.LUT R24, R0, 0x3, RZ, 0xc0, !PT ;  /* 0x0000000300187812 */ /* 0x000fe200078ec0ff */
[----:B------:R-:W-:Y:S01]  /*2c30*/  UIMAD.WIDE.U32 UR6, UR5, -0x55555555, URZ ;  /* 0xaaaaaaab050678a5 */ /* 0x000fe2000f8e003f */
[--C-:B------:R-:W-:Y:S01]  /*2c40*/  IADD3 R25, RZ, -R28, -R11.reuse ;  /* 0x8000001cff197210 */ /* 0x100fe20007ffe80b */
[----:B------:R-:W-:Y:S01]  /*2c50*/  USEL UR8, URZ, 0x1, !UP0 ;  /* 0x000000013f087887 */ /* 0x000fe2000c000000 */
[----:B------:R-:W-:Y:S01]  /*2c60*/  LOP3.LUT R11, R30, 0x40, R11, 0xe2, !PT ;  /* 0x000000401e0b7812 */ /* 0x000fe200078ee20b */
[----:B------:R-:W-:Y:S01]  /*2c70*/  ULDC.64 UR10, c[0x0][0x5d0] ;  /* 0x00017400000a7ab9 */ /* 0x000fe20000000a00 */
[----:B------:R-:W-:Y:S01]  /*2c80*/  SHF.R.S32.HI R34, RZ, 0x1f, R5 ;  /* 0x0000001fff227819 */ /* 0x000fe20000011405 */
[----:B------:R-:W-:Y:S01]  /*2c90*/  IMAD R10, R10, -0x40, R25 ;  /* 0xffffffc00a0a7824 */ /* 0x000fe200078e0219 */
[----:B------:R-:W-:Y:S01]  /*2ca0*/  USHF.R.U32.HI UR6, URZ, 0x1, UR7 ;  /* 0x000000013f067899 */ /* 0x000fe20008011607 */
[----:B0-----:R-:W-:Y:S01]  /*2cb0*/  IMAD R30, R24, -0x2, R26 ;  /* 0xfffffffe181e7824 */ /* 0x001fe200078e021a */
[----:B------:R-:W-:Y:S01]  /*2cc0*/  ISETP.GE.AND P0, PT, R29, R26, PT ;  /* 0x0000001a1d00720c */ /* 0x000fe20003f06270 */
[----:B------:R-:W-:Y:S01]  /*2cd0*/  IMAD.SHL.U32 R24, R0, 0x2, RZ ;  /* 0x0000000200187824 */ /* 0x000fe200078e00ff */
[----:B------:R-:W-:Y:S01]  /*2ce0*/  ULOP3.LUT UR4, UR4, UR8, URZ, 0x3c, !UPT ;  /* 0x0000000804047292 */ /* 0x000fe2000f8e3c3f */
[----:B------:R-:W-:Y:S01]  /*2cf0*/  IMAD R32, R34, UR10, RZ ;  /* 0x0000000a22207c24 */ /* 0x000fe2000f8e02ff */
[----:B------:R-:W-:Y:S01]  /*2d00*/  ISETP.GE.OR P0, PT, R31, UR12, P0 ;  /* 0x0000000c1f007c0c */ /* 0x000fe20008706670 */
[----:B------:R-:W-:Y:S01]  /*2d10*/  IMAD.WIDE R26, R6, 0x80, RZ ;  /* 0x00000080061a7825 */ /* 0x000fe200078e02ff */
[----:B------:R-:W-:Y:S01]  /*2d20*/  LOP3.LUT R24, R29, 0x6, R24, 0xf8, !PT ;  /* 0x000000061d187812 */ /* 0x000fe200078ef818 */
[----:B------:R-:W-:Y:S01]  /*2d30*/  UIMAD UR5, UR6, -0x3, UR5 ;  /* 0xfffffffd060578a4 */ /* 0x000fe2000f8e0205 */
[----:B------:R-:W-:Y:S01]  /*2d40*/  IADD3 R36, -R31, UR12, R10 ;  /* 0x0000000c1f247c10 */ /* 0x000fe2000fffe10a */
[----:B------:R-:W-:Y:S01]  /*2d50*/  IMAD R33, R5, UR11, R32 ;  /* 0x0000000b05217c24 */ /* 0x000fe2000f8e0220 */
[----:B------:R-:W-:Y:S01]  /*2d60*/  SHF.R.S32.HI R25, RZ, 0x1f, R24 ;  /* 0x0000001fff197819 */ /* 0x000fe20000011418 */
[----:B------:R-:W-:Y:S01]  /*2d70*/  @UP1 ULOP3.LUT UR4, UR4, 0x1, UR6, 0x78, !UPT ;  /* 0x0000000104041892 */ /* 0x000fe2000f8e7806 */
[----:B------:R-:W-:Y:S01]  /*2d80*/  LOP3.LUT R35, R26, R11, R28, 0xfe, !PT ;  /* 0x0000000b1a237212 */ /* 0x000fe200078efe1c */
[----:B------:R-:W-:-:S02]  /*2d90*/  IMAD.IADD R29, R30, 0x1, -R29 ;  /* 0x000000011e1d7824 */ /* 0x000fc400078e0a1d */
[----:B------:R-:W-:-:S04]  /*2da0*/  IMAD.WIDE.U32 R6, R5, UR10, R24 ;  /* 0x0000000a05067c25 */ /* 0x000fc8000f8e0018 */
[----:B------:R-:W-:Y:S02]  /*2db0*/  IMAD.IADD R7, R7, 0x1, R33 ;  /* 0x0000000107077824 */ /* 0x000fe400078e0221 */
[----:B------:R-:W-:Y:S01]  /*2dc0*/  IMAD.MOV.U32 R28, RZ, RZ, -0x1 ;  /* 0xffffffffff1c7424 */ /* 0x000fe200078e00ff */
[----:B------:R-:W-:Y:S06]  /*2dd0*/  @P0 BRA `(.L_x_31) ;  /* 0x0000004400a40947 */ /* 0x000fec0003800000 */
[----:B------:R-:W0:Y:S01]  /*2de0*/  LDC.64 R32, c[0x0][0x5c8] ;  /* 0x00017200ff207b82 */ /* 0x000e220000000a00 */
[----:B------:R-:W-:Y:S01]  /*2df0*/  ULDC.64 UR6, c[0x0][0x5c0] ;  /* 0x0001700000067ab9 */ /* 0x000fe20000000a00 */
[----:B------:R-:W-:Y:S01]  /*2e00*/  BSSY B0, `(.L_x_31) ;  /* 0x0000466000007945 */ /* 0x000fe20003800000 */
[-C--:B0-----:R-:W-:Y:S02]  /*2e10*/  IMAD R10, R27, R32.reuse, RZ ;  /* 0x000000201b0a7224 */ /* 0x081fe400078e02ff */
[----:B------:R-:W-:-:S04]  /*2e20*/  IMAD.WIDE.U32 R6, R35, R32, R6 ;  /* 0x0000002023067225 */ /* 0x000fc800078e0006 */
[----:B------:R-:W-:Y:S01]  /*2e30*/  IMAD R31, R35, R33, R10 ;  /* 0x00000021231f7224 */ /* 0x000fe200078e020a */
[----:B------:R-:W-:Y:S02]  /*2e40*/  LEA R11, P0, R32, R6, 0x3 ;  /* 0x00000006200b7211 */ /* 0x000fe400078018ff */
[----:B------:R-:W-:Y:S01]  /*2e50*/  IADD3 R10, P1, R6, UR6, RZ ;  /* 0x00000006060a7c10 */ /* 0x000fe2000ff3e0ff */
[----:B------:R-:W-:Y:S01]  /*2e60*/  IMAD.IADD R31, R7, 0x1, R31 ;  /* 0x00000001071f7824 */ /* 0x000fe200078e021f */
[----:B------:R-:W-:-:S04]  /*2e70*/  IADD3 R6, P3, R11, UR6, RZ ;  /* 0x000000060b067c10 */ /* 0x000fc8000ff7e0ff */
[----:B------:R-:W-:Y:S02]  /*2e80*/  LEA.HI.X R7, R32, R31, R33, 0x3, P0 ;  /* 0x0000001f20077211 */ /* 0x000fe400000f1c21 */
[----:B---3-5:R-:W-:Y:S02]  /*2e90*/  FSETP.NEU.AND P0, PT, R9, RZ, PT ;  /* 0x000000ff0900720b */ /* 0x028fe40003f0d000 */
[----:B------:R-:W-:Y:S02]  /*2ea0*/  IADD3.X R11, R31, UR7, RZ, P1, !PT ;  /* 0x000000071f0b7c10 */ /* 0x000fe40008ffe4ff */
[----:B------:R-:W-:-:S09]  /*2eb0*/  IADD3.X R7, R7, UR7, RZ, P3, !PT ;  /* 0x0000000707077c10 */ /* 0x000fd20009ffe4ff */
[----:B------:R-:W-:Y:S05]  /*2ec0*/  @!P0 BRA `(.L_x_32) ;  /* 0x00000034005c8947 */ /* 0x000fea0003800000 */
[----:B------:R-:W-:Y:S01]  /*2ed0*/  ULDC.64 UR6, c[0x0][0x5b8] ;  /* 0x00016e0000067ab9 */ /* 0x000fe20000000a00 */
[----:B------:R-:W-:Y:S01]  /*2ee0*/  ISETP.GE.AND P0, PT, R36, 0x1, PT ;  /* 0x000000012400780c */ /* 0x000fe20003f06270 */
[----:B------:R-:W-:Y:S01]  /*2ef0*/  IMAD R32, R34, UR6, RZ ;  /* 0x0000000622207c24 */ /* 0x000fe2000f8e02ff */
[----:B------:R-:W-:Y:S01]  /*2f00*/  ULDC.64 UR10, c[0x0][0x5a8] ;  /* 0x00016a00000a7ab9 */ /* 0x000fe20000000a00 */
[----:B------:R-:W-:Y:S01]  /*2f10*/  IMAD.WIDE.U32 R30, R5, UR6, R24 ;  /* 0x00000006051e7c25 */ /* 0x000fe2000f8e0018 */
[----:B------:R-:W-:Y:S01]  /*2f20*/  ISETP.LT.OR P4, PT, R29, 0x1, !P0 ;  /* 0x000000011d00780c */ /* 0x000fe20004781670 */
[----:B------:R-:W-:Y:S02]  /*2f30*/  BSSY B1, `(.L_x_33) ;  /* 0x000000c000017945 */ /* 0x000fe40003800000 */
[----:B------:R-:W-:Y:S01]  /*2f40*/  IMAD R5, R5, UR7, R32 ;  /* 0x0000000705057c24 */ /* 0x000fe2000f8e0220 */
[----:B------:R-:W-:-:S03]  /*2f50*/  ULDC.64 UR6, c[0x0][0x5b0] ;  /* 0x00016c0000067ab9 */ /* 0x000fc60000000a00 */
[----:B------:R-:W-:Y:S02]  /*2f60*/  IMAD.IADD R31, R31, 0x1, R5 ;  /* 0x000000011f1f7824 */ /* 0x000fe400078e0205 */
[----:B------:R-:W-:Y:S02]  /*2f70*/  IMAD R5, R27, UR6, RZ ;  /* 0x000000061b057c24 */ /* 0x000fe4000f8e02ff */
[----:B------:R-:W-:-:S04]  /*2f80*/  IMAD.WIDE.U32 R24, R35, UR6, R30 ;  /* 0x0000000623187c25 */ /* 0x000fc8000f8e001e */
[----:B------:R-:W-:Y:S01]  /*2f90*/  IMAD R5, R35, UR7, R5 ;  /* 0x0000000723057c24 */ /* 0x000fe2000f8e0205 */
[----:B------:R-:W-:-:S04]  /*2fa0*/  IADD3 R24, P1, R24, UR10, RZ ;  /* 0x0000000a18187c10 */ /* 0x000fc8000ff3e0ff */
[--C-:B------:R-:W-:Y:S02]  /*2fb0*/  IADD3.X R25, R25, UR11, R5.reuse, P1, !PT ;  /* 0x0000000b19197c10 */ /* 0x100fe40008ffe405 */
[----:B------:R-:W-:Y:S01]  /*2fc0*/  PRMT R5, RZ, 0x7610, R5 ;  /* 0x00007610ff057816 */ /* 0x000fe20000000005 */
[----:B------:R-:W-:Y:S06]  /*2fd0*/  @P4 BRA `(.L_x_34) ;  /* 0x0000000000044947 */ /* 0x000fec0003800000 */
[----:B------:R0:W5:Y:S02]  /*2fe0*/  LDG.E.U8 R5, desc[UR16][R24.64] ;  /* 0x0000001018057981 */ /* 0x000164000c1e1100 */
.L_x_34:
[----:B------:R-:W-:Y:S05]  /*2ff0*/  BSYNC B1 ;  /* 0x0000000000017941 */ /* 0x000fea0003800000 */
.L_x_33:
[----:B-----5:R-:W-:Y:S01]  /*3000*/  LOP3.LUT R5, R5, 0xff, RZ, 0xc0, !PT ;  /* 0x000000ff05057812 */ /* 0x020fe200078ec0ff */
[----:B------:R-:W-:Y:S01]  /*3010*/  BSSY B1, `(.L_x_35) ;  /* 0x000000b000017945 */ /* 0x000fe20003800000 */
[----:B------:R-:W-:Y:S02]  /*3020*/  ISETP.LT.OR P3, PT, R29, 0x2, !P0 ;  /* 0x000000021d00780c */ /* 0x000fe40004761670 */
[----:B------:R-:W-:-:S05]  /*3030*/  F2FP.F16.E5M2.UNPACK_B R5, R5 ;  /* 0x00000005ff05723e */ /* 0x000fca00020004ff */
[----:B------:R-:W-:Y:S01]  /*3040*/  HADD2.F32 R32, -RZ, R5.H0_H0 ;  /* 0x20000005ff207230 */ /* 0x000fe20000004100 */
[----:B------:R-:W-:-:S04]  /*3050*/  PRMT R5, RZ, 0x7610, R5 ;  /* 0x00007610ff057816 */ /* 0x000fc80000000005 */
[----:B------:R-:W-:-:S04]  /*3060*/  FMUL R32, R32, R9 ;  /* 0x0000000920207220 */ /* 0x000fc80000400000 */
[----:B--2---:R-:W-:-:S05]  /*3070*/  FFMA R32, R141, R8, R32 ;  /* 0x000000088d207223 */ /* 0x004fca0000000020 */
[----:B------:R-:W-:-:S05]  /*3080*/  F2FP.SATFINITE.E5M2.F32.PACK_AB_MERGE_C R33, RZ, R32, RZ ;  /* 0x00000020ff21723e */ /* 0x000fca00048060ff */
[----:B------:R1:W-:Y:S01]  /*3090*/  @!P4 STG.E.U8 desc[UR16][R10.64], R33 ;  /* 0x000000210a00c986 */ /* 0x0003e2000c101110 */
[----:B------:R-:W-:Y:S05]  /*30a0*/  @P3 BRA `(.L_x_36) ;  /* 0x0000000000043947 */ /* 0x000fea0003800000 */
[----:B------:R2:W5:Y:S02]  /*30b0*/  LDG.E.U8 R5, desc[UR16][R24.64+0x1] ;  /* 0x0000011018057981 */ /* 0x000564000c1e1100 */
.L_x_36:
[----:B------:R-:W-:Y:S05]  /*30c0*/  BSYNC B1 ;  /* 0x0000000000017941 */ /* 0x000fea0003800000 */
.L_x_35:
[----:B-----5:R-:W-:Y:S01]  /*30d0*/  LOP3.LUT R5, R5, 0xff, RZ, 0xc0, !PT ;  /* 0x000000ff05057812 */ /* 0x020fe200078ec0ff */
[----:B------:R-:W-:Y:S01]  /*30e0*/  BSSY B1, `(.L_x_37) ;  /* 0x0000013000017945 */ /* 0x000fe20003800000 */
[----:B-1----:R-:W-:Y:S02]  /*30f0*/  IADD3 R33, P1, R35, 0x8, RZ ;  /* 0x0000000823217810 */ /* 0x002fe40007f3e0ff */
[----:B------:R-:W-:-:S03]  /*3100*/  F2FP.F16.E5M2.UNPACK_B R5, R5 ;  /* 0x00000005ff05723e */ /* 0x000fc600020004ff */
[----:B------:R-:W-:Y:S01]  /*3110*/  IMAD.X R27, RZ, RZ, R27, P1 ;  /* 0x000000ffff1b7224 */ /* 0x000fe200008e061b */
[----:B------:R-:W-:Y:S01]  /*3120*/  ISETP.GE.AND P1, PT, R36, 0x9, PT ;  /* 0x000000092400780c */ /* 0x000fe20003f26270 */
[----:B------:R-:W-:Y:S02]  /*3130*/  HADD2.F32 R26, -RZ, R5.H0_H0 ;  /* 0x20000005ff1a7230 */ /* 0x000fe40000004100 */
[----:B------:R-:W-:Y:S01]  /*3140*/  IMAD.WIDE.U32 R30, R33, UR6, R30 ;  /* 0x00000006211e7c25 */ /* 0x000fe2000f8e001e */
[----:B------:R-:W-:-:S03]  /*3150*/  ISETP.LT.OR P5, PT, R29, 0x1, !P1 ;  /* 0x000000011d00780c */ /* 0x000fc60004fa1670 */
[----:B------:R-:W-:Y:S01]  /*3160*/  FMUL R5, R26, R9 ;  /* 0x000000091a057220 */ /* 0x000fe20000400000 */
[----:B------:R-:W-:-:S03]  /*3170*/  IMAD R26, R27, UR6, RZ ;  /* 0x000000061b1a7c24 */ /* 0x000fc6000f8e02ff */
[----:B------:R-:W-:Y:S01]  /*3180*/  FFMA R5, R136, R8, R5 ;  /* 0x0000000888057223 */ /* 0x000fe20000000005 */
[----:B------:R-:W-:Y:S01]  /*3190*/  IMAD R33, R33, UR7, R26 ;  /* 0x0000000721217c24 */ /* 0x000fe2000f8e021a */
[----:B------:R-:W-:-:S03]  /*31a0*/  IADD3 R26, P4, R30, UR10, RZ ;  /* 0x0000000a1e1a7c10 */ /* 0x000fc6000ff9e0ff */
[----:B------:R-:W-:Y:S02]  /*31b0*/  F2FP.SATFINITE.E5M2.F32.PACK_AB_MERGE_C R35, RZ, R5, RZ ;  /* 0x00000005ff23723e */ /* 0x000fe400048060ff */
[----:B------:R-:W-:Y:S02]  /*31c0*/  IADD3.X R27, R31, UR11, R33, P4, !PT ;  /* 0x0000000b1f1b7c10 */ /* 0x000fe4000a7fe421 */
[----:B------:R-:W-:Y:S01]  /*31d0*/  PRMT R5, RZ, 0x7610, R5 ;  /* 0x00007610ff057816 */ /* 0x000fe20000000005 */
[----:B------:R1:W-:Y:S01]  /*31e0*/  @!P3 STG.E.U8 desc[UR16][R10.64+0x1], R35 ;  /* 0x000001230a00b986 */ /* 0x0003e2000c101110 */
[----:B------:R-:W-:Y:S05]  /*31f0*/  @P5 BRA `(.L_x_38) ;  /* 0x0000000000045947 */ /* 0x000fea0003800000 */
[----:B------:R3:W5:Y:S02]  /*3200*/  LDG.E.U8 R5, desc[UR16][R26.64] ;  /* 0x000000101a057981 */ /* 0x000764000c1e1100 */
.L_x_38:
[----:B------:R-:W-:Y:S05]  /*3210*/  BSYNC B1 ;  /* 0x0000000000017941 */ /* 0x000fea0003800000 */
.L_x_37:
[----:B-----5:R-:W-:Y:S01]  /*3220*/  LOP3.LUT R5, R5, 0xff, RZ, 0xc0, !PT ;  /* 0x000000ff05057812 */ /* 0x020fe200078ec0ff */
[----:B------:R-:W-:Y:S01]  /*3230*/  BSSY B1, `(.L_x_39) ;  /* 0x000000b000017945 */ /* 0x000fe20003800000 */
[----:B------:R-:W-:Y:S02]  /*3240*/  ISETP.LT.OR P3, PT, R29, 0x2, !P1 ;  /* 0x000000021d00780c */ /* 0x000fe40004f61670 */
[----:B------:R-:W-:-:S05]  /*3250*/  F2FP.F16.E5M2.UNPACK_B R5, R5 ;  /* 0x00000005ff05723e */ /* 0x000fca00020004ff */
[----:B------:R-:W-:Y:S01]  /*3260*/  HADD2.F32 R30, -RZ, R5.H0_H0 ;  /* 0x20000005ff1e7230 */ /* 0x000fe20000004100 */
[----:B------:R-:W-:-:S04]  /*3270*/  PRMT R5, RZ, 0x7610, R5 ;  /* 0x00007610ff057816 */ /* 0x000fc80000000005 */
[----:B------:R-:W-:-:S04]  /*3280*/  FMUL R30, R30, R9 ;  /* 0x000000091e1e7220 */ /* 0x000fc80000400000 */
[----:B------:R-:W-:-:S05]  /*3290*/  FFMA R30, R139, R8, R30 ;  /* 0x000000088b1e7223 */ /* 0x000fca000000001e */
[----:B------:R-:W-:-:S05]  /*32a0*/  F2FP.SATFINITE.E5M2.F32.PACK_AB_MERGE_C R31, RZ, R30, RZ ;  /* 0x0000001eff1f723e */ /* 0x000fca00048060ff */
[----:B------:R4:W-:Y:S01]  /*32b0*/  @!P5 STG.E.U8 desc[UR16][R6.64], R31 ;  /* 0x0000001f0600d986 */ /* 0x0009e2000c101110 */
[----:B------:R-:W-:Y:S05]  /*32c0*/  @P3 BRA `(.L_x_40) ;  /* 0x0000000000043947 */ /* 0x000fea0003800000 */
[----:B------:R0:W5:Y:S02]  /*32d0*/  LDG.E.U8 R5, desc[UR16][R26.64+0x1] ;  /* 0x000001101a057981 */ /* 0x000164000c1e1100 */
.L_x_40:
[----:B------:R-:W-:Y:S05]  /*32e0*/  BSYNC B1 ;  /* 0x0000000000017941 */ /* 0x000fea0003800000 */
.L_x_39:
[----:B-----5:R-:W-:Y:S01]  /*32f0*/  LOP3.LUT R5, R5, 0xff, RZ, 0xc0, !PT ;  /* 0x000000ff05057812 */ /* 0x020fe200078ec0ff */
[----:B------:R-:W-:Y:S01]  /*3300*/  BSSY B1, `(.L_x_41) ;  /* 0x000000b000017945 */ /* 0x000fe20003800000 */
[----:B------:R-:W-:Y:S02]  /*3310*/  ISETP.LT.OR P4, PT, R29, 0x9, !P0 ;  /* 0x000000091d00780c */ /* 0x000fe40004781670 */
[----:B------:R-:W-:-:S05]  /*3320*/  F2FP.F16.E5M2.UNPACK_B R5, R5 ;  /* 0x00000005ff05723e */ /* 0x000fca00020004ff */
[----:B------:R-:W-:-:S05]  /*3330*/  HADD2.F32 R30, -RZ, R5.H0_H0 ;  /* 0x20000005ff1e7230 */ /* 0x000fca0000004100 */
[----:B------:R-:W-:-:S04]  /*3340*/  FMUL R5, R30, R9 ;  /* 0x000000091e057220 */ /* 0x000fc80000400000 */
[----:B------:R-:W-:-:S05]  /*3350*/  FFMA R5, R134, R8, R5 ;  /* 0x0000000886057223 */ /* 0x000fca0000000005 */
[----:B----4-:R-:W-:Y:S02]  /*3360*/  F2FP.SATFINITE.E5M2.F32.PACK_AB_MERGE_C R31, RZ, R5, RZ ;  /* 0x00000005ff1f723e */ /* 0x010fe400048060ff */
[----:B------:R-:W-:-:S03]  /*3370*/  PRMT R5, RZ, 0x7610, R5 ;  /* 0x00007610ff057816 */ /* 0x000fc60000000005 */
[----:B------:R4:W-:Y:S01]  /*3380*/  @!P3 STG.E.U8 desc[UR16][R6.64+0x1], R31 ;  /* 0x0000011f0600b986 */ /* 0x0009e2000c101110 */
[----:B------:R-:W-:Y:S05]  /*3390*/  @P4 BRA `(.L_x_42) ;  /* 0x0000000000044947 */ /* 0x000fea0003800000 */
[----:B------:R0:W5:Y:S02]  /*33a0*/  LDG.E.U8 R5, desc[UR16][R24.64+0x8] ;  /* 0x0000081018057981 */ /* 0x000164000c1e1100 */
.L_x_42:
[----:B------:R-:W-:Y:S05]  /*33b0*/  BSYNC B1 ;  /* 0x0000000000017941 */ /* 0x000fea0003800000 */
.L_x_41:
        /* <DEDUP_REMOVED lines=8> */
[----:B----4-:R-:W-:-:S05]  /*3440*/  F2FP.SATFINITE.E5M2.F32.PACK_AB_MERGE_C R31, RZ, R30, RZ ;  /* 0x0000001eff1f723e */ /* 0x010fca00048060ff */
[----:B------:R4:W-:Y:S01]  /*3450*/  @!P4 STG.E.U8 desc[UR16][R10.64+0x8], R31 ;  /* 0x0000081f0a00c986 */ /* 0x0009e2000c101110 */
[----:B------:R-:W-:Y:S05]  /*3460*/  @P3 BRA `(.L_x_44) ;  /* 0x0000000000043947 */ /* 0x000fea0003800000 */
[----:B------:R0:W5:Y:S02]  /*3470*/  LDG.E.U8 R5, desc[UR16][R24.64+0x9] ;  /* 0x0000091018057981 */ /* 0x000164000c1e1100 */
.L_x_44:
[----:B------:R-:W-:Y:S05]  /*3480*/  BSYNC B1 ;  /* 0x0000000000017941 */ /* 0x000fea0003800000 */
.L_x_43:
        /* <DEDUP_REMOVED lines=12> */
.L_x_46:
[----:B------:R-:W-:Y:S05]  /*3550*/  BSYNC B1 ;  /* 0x0000000000017941 */ /* 0x000fea0003800000 */
.L_x_45:
        /* <DEDUP_REMOVED lines=12> */
.L_x_48:
[----:B------:R-:W-:Y:S05]  /*3620*/  BSYNC B1 ;  /* 0x0000000000017941 */ /* 0x000fea0003800000 */
.L_x_47:
        /* <DEDUP_REMOVED lines=12> */
.L_x_50:
[----:B------:R-:W-:Y:S05]  /*36f0*/  BSYNC B1 ;  /* 0x0000000000017941 */ /* 0x000fea0003800000 */
.L_x_49:
        /* <DEDUP_REMOVED lines=12> */
.L_x_52:
[----:B------:R-:W-:Y:S05]  /*37c0*/  BSYNC B1 ;  /* 0x0000000000017941 */ /* 0x000fea0003800000 */
.L_x_51:
        /* <DEDUP_REMOVED lines=12> */
.L_x_54:
[----:B------:R-:W-:Y:S05]  /*3890*/  BSYNC B1 ;  /* 0x0000000000017941 */ /* 0x000fea0003800000 */
.L_x_53:
        /* <DEDUP_REMOVED lines=12> */
.L_x_56:
[----:B------:R-:W-:Y:S05]  /*3960*/  BSYNC B1 ;  /* 0x0000000000017941 */ /* 0x000fea0003800000 */
.L_x_55:
        /* <DEDUP_REMOVED lines=12> */
.L_x_58:
[----:B------:R-:W-:Y:S05]  /*3a30*/  BSYNC B1 ;  /* 0x0000000000017941 */ /* 0x000fea0003800000 */
.L_x_57:
        /* <DEDUP_REMOVED lines=12> */
.L_x_60:
[----:B------:R-:W-:Y:S05]  /*3b00*/  BSYNC B1 ;  /* 0x0000000000017941 */ /* 0x000fea0003800000 */
.L_x_59:
        /* <DEDUP_REMOVED lines=12> */
.L_x_62:
[----:B------:R-:W-:Y:S05]  /*3bd0*/  BSYNC B1 ;  /* 0x0000000000017941 */ /* 0x000fea0003800000 */
.L_x_61:
        /* <DEDUP_REMOVED lines=12> */
.L_x_64:
[----:B------:R-:W-:Y:S05]  /*3ca0*/  BSYNC B1 ;  /* 0x0000000000017941 */ /* 0x000fea0003800000 */
.L_x_63:
        /* <DEDUP_REMOVED lines=12> */
.L_x_66:
[----:B------:R-:W-:Y:S05]  /*3d70*/  BSYNC B1 ;  /* 0x0000000000017941 */ /* 0x000fea0003800000 */
.L_x_65:
        /* <DEDUP_REMOVED lines=12> */
.L_x_68:
[----:B------:R-:W-:Y:S05]  /*3e40*/  BSYNC B1 ;  /* 0x0000000000017941 */ /* 0x000fea0003800000 */
.L_x_67:
        /* <DEDUP_REMOVED lines=12> */
.L_x_70:
[----:B------:R-:W-:Y:S05]  /*3f10*/  BSYNC B1 ;  /* 0x0000000000017941 */ /* 0x000fea0003800000 */
.L_x_69:
        /* <DEDUP_REMOVED lines=12> */
.L_x_72:
[----:B------:R-:W-:Y:S05]  /*3fe0*/  BSYNC B1 ;  /* 0x0000000000017941 */ /* 0x000fea0003800000 */
.L_x_71:
        /* <DEDUP_REMOVED lines=12> */
.L_x_74:
[----:B------:R-:W-:Y:S05]  /*40b0*/  BSYNC B1 ;  /* 0x0000000000017941 */ /* 0x000fea0003800000 */
.L_x_73:
        /* <DEDUP_REMOVED lines=12> */
.L_x_76:
[----:B------:R-:W-:Y:S05]  /*4180*/  BSYNC B1 ;  /* 0x0000000000017941 */ /* 0x000fea0003800000 */
.L_x_75:
        /* <DEDUP_REMOVED lines=12> */
.L_x_78:
[----:B------:R-:W-:Y:S05]  /*4250*/  BSYNC B1 ;  /* 0x0000000000017941 */ /* 0x000fea0003800000 */
.L_x_77:
        /* <DEDUP_REMOVED lines=12> */
.L_x_80:
[----:B------:R-:W-:Y:S05]  /*4320*/  BSYNC B1 ;  /* 0x0000000000017941 */ /* 0x000fea0003800000 */
.L_x_79:
        /* <DEDUP_REMOVED lines=12> */
.L_x_82:
[----:B------:R-:W-:Y:S05]  /*43f0*/  BSYNC B1 ;  /* 0x0000000000017941 */ /* 0x000fea0003800000 */
.L_x_81:
        /* <DEDUP_REMOVED lines=12> */
.L_x_84:
[----:B------:R-:W-:Y:S05]  /*44c0*/  BSYNC B1 ;  /* 0x0000000000017941 */ /* 0x000fea0003800000 */
.L_x_83:
        /* <DEDUP_REMOVED lines=12> */
.L_x_86:
[----:B------:R-:W-:Y:S05]  /*4590*/  BSYNC B1 ;  /* 0x0000000000017941 */ /* 0x000fea0003800000 */
.L_x_85:
        /* <DEDUP_REMOVED lines=12> */
.L_x_88:
[----:B------:R-:W-:Y:S05]  /*4660*/  BSYNC B1 ;  /* 0x0000000000017941 */ /* 0x000fea0003800000 */
.L_x_87:
        /* <DEDUP_REMOVED lines=12> */
.L_x_90:
[----:B------:R-:W-:Y:S05]  /*4730*/  BSYNC B1 ;  /* 0x0000000000017941 */ /* 0x000fea0003800000 */
.L_x_89:
        /* <DEDUP_REMOVED lines=12> */
.L_x_92:
[----:B------:R-:W-:Y:S05]  /*4800*/  BSYNC B1 ;  /* 0x0000000000017941 */ /* 0x000fea0003800000 */
.L_x_91:
        /* <DEDUP_REMOVED lines=12> */
.L_x_94:
[----:B------:R-:W-:Y:S05]  /*48d0*/  BSYNC B1 ;  /* 0x0000000000017941 */ /* 0x000fea0003800000 */
.L_x_93:
        /* <DEDUP_REMOVED lines=12> */
.L_x_96:
[----:B------:R-:W-:Y:S05]  /*49a0*/  BSYNC B1 ;  /* 0x0000000000017941 */ /* 0x000fea0003800000 */
.L_x_95:
        /* <DEDUP_REMOVED lines=12> */
.L_x_98:
[----:B------:R-:W-:Y:S05]  /*4a70*/  BSYNC B1 ;  /* 0x0000000000017941 */ /* 0x000fea0003800000 */
.L_x_97:
        /* <DEDUP_REMOVED lines=12> */
.L_x_100:
[----:B------:R-:W-:Y:S05]  /*4b40*/  BSYNC B1 ;  /* 0x0000000000017941 */ /* 0x000fea0003800000 */
.L_x_99:
        /* <DEDUP_REMOVED lines=12> */
.L_x_102:
[----:B------:R-:W-:Y:S05]  /*4c10*/  BSYNC B1 ;  /* 0x0000000000017941 */ /* 0x000fea0003800000 */
.L_x_101:
        /* <DEDUP_REMOVED lines=12> */
.L_x_104:
[----:B------:R-:W-:Y:S05]  /*4ce0*/  BSYNC B1 ;  /* 0x0000000000017941 */ /* 0x000fea0003800000 */
.L_x_103:
        /* <DEDUP_REMOVED lines=12> */
.L_x_106:
[----:B------:R-:W-:Y:S05]  /*4db0*/  BSYNC B1 ;  /* 0x0000000000017941 */ /* 0x000fea0003800000 */
.L_x_105:
        /* <DEDUP_REMOVED lines=12> */
.L_x_108:
[----:B------:R-:W-:Y:S05]  /*4e80*/  BSYNC B1 ;  /* 0x0000000000017941 */ /* 0x000fea0003800000 */
.L_x_107:
        /* <DEDUP_REMOVED lines=12> */
.L_x_110:
[----:B------:R-:W-:Y:S05]  /*4f50*/  BSYNC B1 ;  /* 0x0000000000017941 */ /* 0x000fea0003800000 */
.L_x_109:
        /* <DEDUP_REMOVED lines=12> */
.L_x_112:
[----:B------:R-:W-:Y:S05]  /*5020*/  BSYNC B1 ;  /* 0x0000000000017941 */ /* 0x000fea0003800000 */
.L_x_111:
        /* <DEDUP_REMOVED lines=12> */
.L_x_114:
[----:B------:R-:W-:Y:S05]  /*50f0*/  BSYNC B1 ;  /* 0x0000000000017941 */ /* 0x000fea0003800000 */
.L_x_113:
        /* <DEDUP_REMOVED lines=12> */
.L_x_116:
[----:B------:R-:W-:Y:S05]  /*51c0*/  BSYNC B1 ;  /* 0x0000000000017941 */ /* 0x000fea0003800000 */
.L_x_115:
        /* <DEDUP_REMOVED lines=12> */
.L_x_118:
[----:B------:R-:W-:Y:S05]  /*5290*/  BSYNC B1 ;  /* 0x0000000000017941 */ /* 0x000fea0003800000 */
.L_x_117:
        /* <DEDUP_REMOVED lines=12> */
.L_x_120:
[----:B------:R-:W-:Y:S05]  /*5360*/  BSYNC B1 ;  /* 0x0000000000017941 */ /* 0x000fea0003800000 */
.L_x_119:
        /* <DEDUP_REMOVED lines=12> */
.L_x_122:
[----:B------:R-:W-:Y:S05]  /*5430*/  BSYNC B1 ;  /* 0x0000000000017941 */ /* 0x000fea0003800000 */
.L_x_121:
        /* <DEDUP_REMOVED lines=12> */
.L_x_124:
[----:B------:R-:W-:Y:S05]  /*5500*/  BSYNC B1 ;  /* 0x0000000000017941 */ /* 0x000fea0003800000 */
.L_x_123:
        /* <DEDUP_REMOVED lines=12> */
.L_x_126:
[----:B------:R-:W-:Y:S05]  /*55d0*/  BSYNC B1 ;  /* 0x0000000000017941 */ /* 0x000fea0003800000 */
.L_x_125:
        /* <DEDUP_REMOVED lines=12> */
.L_x_128:
[----:B------:R-:W-:Y:S05]  /*56a0*/  BSYNC B1 ;  /* 0x0000000000017941 */ /* 0x000fea0003800000 */
.L_x_127:
        /* <DEDUP_REMOVED lines=12> */
.L_x_130:
[----:B------:R-:W-:Y:S05]  /*5770*/  BSYNC B1 ;  /* 0x0000000000017941 */ /* 0x000fea0003800000 */
.L_x_129:
        /* <DEDUP_REMOVED lines=12> */
.L_x_132:
[----:B------:R-:W-:Y:S05]  /*5840*/  BSYNC B1 ;  /* 0x0000000000017941 */ /* 0x000fea0003800000 */
.L_x_131:
        /* <DEDUP_REMOVED lines=12> */
.L_x_134:
[----:B------:R-:W-:Y:S05]  /*5910*/  BSYNC B1 ;  /* 0x0000000000017941 */ /* 0x000fea0003800000 */
.L_x_133:
        /* <DEDUP_REMOVED lines=12> */
.L_x_136:
[----:B------:R-:W-:Y:S05]  /*59e0*/  BSYNC B1 ;  /* 0x0000000000017941 */ /* 0x000fea0003800000 */
.L_x_135:
        /* <DEDUP_REMOVED lines=12> */
.L_x_138:
[----:B------:R-:W-:Y:S05]  /*5ab0*/  BSYNC B1 ;  /* 0x0000000000017941 */ /* 0x000fea0003800000 */
.L_x_137:
        /* <DEDUP_REMOVED lines=12> */
.L_x_140:
[----:B------:R-:W-:Y:S05]  /*5b80*/  BSYNC B1 ;  /* 0x0000000000017941 */ /* 0x000fea0003800000 */
.L_x_139:
        /* <DEDUP_REMOVED lines=12> */
.L_x_142:
[----:B------:R-:W-:Y:S05]  /*5c50*/  BSYNC B1 ;  /* 0x0000000000017941 */ /* 0x000fea0003800000 */
.L_x_141:
        /* <DEDUP_REMOVED lines=12> */
.L_x_144:
[----:B------:R-:W-:Y:S05]  /*5d20*/  BSYNC B1 ;  /* 0x0000000000017941 */ /* 0x000fea0003800000 */
.L_x_143:
[----:B-----5:R-:W-:Y:S01]  /*5d30*/  LOP3.LUT R5, R5, 0xff, RZ, 0xc0, !PT ;  /* 0x000000ff05057812 */ /* 0x020fe200078ec0ff */
[----:B------:R-:W-:Y:S01]  /*5d40*/  BSSY B1, `(.L_x_145) ;  /* 0x000000b000017945 */ /* 0x000fe20003800000 */
[----:B------:R-:W-:Y:S02]  /*5d50*/  ISETP.LT.OR P4, PT, R29, 0x71, !P0 ;  /* 0x000000711d00780c */ /* 0x000fe40004781670 */
[----:B------:R-:W-:-:S05]  /*5d60*/  F2FP.F16.E5M2.UNPACK_B R5, R5 ;  /* 0x00000005ff05723e */ /* 0x000fca00020004ff */
[----:B------:R-:W-:-:S05]  /*5d70*/  HADD2.F32 R18, -RZ, R5.H0_H0 ;  /* 0x20000005ff127230 */ /* 0x000fca0000004100 */
[----:B------:R-:W-:-:S04]  /*5d80*/  FMUL R5, R18, R9 ;  /* 0x0000000912057220 */ /* 0x000fc80000400000 */
[----:B------:R-:W-:-:S05]  /*5d90*/  FFMA R5, R20, R8, R5 ;  /* 0x0000000814057223 */ /* 0x000fca0000000005 */
[----:B0-----:R-:W-:Y:S02]  /*5da0*/  F2FP.SATFINITE.E5M2.F32.PACK_AB_MERGE_C R23, RZ, R5, RZ ;  /* 0x00000005ff17723e */ /* 0x001fe400048060ff */
[----:B------:R-:W-:-:S03]  /*5db0*/  PRMT R5, RZ, 0x7610, R5 ;  /* 0x00007610ff057816 */ /* 0x000fc60000000005 */
[----:B------:R0:W-:Y:S01]  /*5dc0*/  @!P3 STG.E.U8 desc[UR16][R6.64+0x69], R23 ;  /* 0x000069170600b986 */ /* 0x0001e2000c101110 */
[----:B------:R-:W-:Y:S05]  /*5dd0*/  @P4 BRA `(.L_x_146) ;  /* 0x0000000000044947 */ /* 0x000fea0003800000 */
[----:B------:R0:W5:Y:S02]  /*5de0*/  LDG.E.U8 R5, desc[UR16][R24.64+0x70] ;  /* 0x0000701018057981 */ /* 0x000164000c1e1100 */
.L_x_146:
[----:B------:R-:W-:Y:S05]  /*5df0*/  BSYNC B1 ;  /* 0x0000000000017941 */ /* 0x000fea0003800000 */
.L_x_145:
        /* <DEDUP_REMOVED lines=12> */
.L_x_148:
[----:B------:R-:W-:Y:S05]  /*5ec0*/  BSYNC B1 ;  /* 0x0000000000017941 */ /* 0x000fea0003800000 */
.L_x_147:
        /* <DEDUP_REMOVED lines=12> */
.L_x_150:
[----:B------:R-:W-:Y:S05]  /*5f90*/  BSYNC B1 ;  /* 0x0000000000017941 */ /* 0x000fea0003800000 */
.L_x_149:
        /* <DEDUP_REMOVED lines=8> */
[----:B0-----:R-:W-:-:S05]  /*6020*/  F2FP.SATFINITE.E5M2.F32.PACK_AB_MERGE_C R17, RZ, R18, RZ ;  /* 0x00000012ff11723e */ /* 0x001fca00048060ff */
[----:B------:R0:W-:Y:S01]  /*6030*/  @!P4 STG.E.U8 desc[UR16][R6.64+0x70], R17 ;  /* 0x000070110600c986 */ /* 0x0001e2000c101110 */
[----:B------:R-:W-:Y:S05]  /*6040*/  @P3 BRA `(.L_x_152) ;  /* 0x0000000000043947 */ /* 0x000fea0003800000 */
[----:B------:R0:W5:Y:S02]  /*6050*/  LDG.E.U8 R5, desc[UR16][R26.64+0x71] ;  /* 0x000071101a057981 */ /* 0x000164000c1e1100 */
.L_x_152:
[----:B------:R-:W-:Y:S05]  /*6060*/  BSYNC B1 ;  /* 0x0000000000017941 */ /* 0x000fea0003800000 */
.L_x_151:
        /* <DEDUP_REMOVED lines=12> */
.L_x_154:
[----:B------:R-:W-:Y:S05]  /*6130*/  BSYNC B1 ;  /* 0x0000000000017941 */ /* 0x000fea0003800000 */
.L_x_153:
        /* <DEDUP_REMOVED lines=12> */
.L_x_156:
[----:B------:R-:W-:Y:S05]  /*6200*/  BSYNC B1 ;  /* 0x0000000000017941 */ /* 0x000fea0003800000 */
.L_x_155:
        /* <DEDUP_REMOVED lines=12> */
.L_x_158:
[----:B------:R-:W-:Y:S05]  /*62d0*/  BSYNC B1 ;  /* 0x0000000000017941 */ /* 0x000fea0003800000 */
.L_x_157:
[----:B-----5:R-:W-:Y:S01]  /*62e0*/  LOP3.LUT R5, R5, 0xff, RZ, 0xc0, !PT ;  /* 0x000000ff05057812 */ /* 0x020fe200078ec0ff */
[----:B------:R-:W-:Y:S01]  /*62f0*/  BSSY B1, `(.L_x_159) ;  /* 0x000000b000017945 */ /* 0x000fe20003800000 */
[----:B------:R-:W-:Y:S02]  /*6300*/  ISETP.LT.OR P1, PT, R29, 0x7a, !P1 ;  /* 0x0000007a1d00780c */ /* 0x000fe40004f21670 */
[----:B------:R-:W-:-:S05]  /*6310*/  F2FP.F16.E5M2.UNPACK_B R5, R5 ;  /* 0x00000005ff05723e */ /* 0x000fca00020004ff */
[----:B01--4-:R-:W-:Y:S01]  /*6320*/  HADD2.F32 R10, -RZ, R5.H0_H0 ;  /* 0x20000005ff0a7230 */ /* 0x013fe20000004100 */
[----:B------:R-:W-:-:S04]  /*6330*/  PRMT R5, RZ, 0x7610, R5 ;  /* 0x00007610ff057816 */ /* 0x000fc80000000005 */
[----:B------:R-:W-:-:S04]  /*6340*/  FMUL R10, R10, R9 ;  /* 0x000000090a0a7220 */ /* 0x000fc80000400000 */
[----:B------:R-:W-:-:S05]  /*6350*/  FFMA R10, R15, R8, R10 ;  /* 0x000000080f0a7223 */ /* 0x000fca000000000a */
[----:B------:R-:W-:-:S05]  /*6360*/  F2FP.SATFINITE.E5M2.F32.PACK_AB_MERGE_C R11, RZ, R10, RZ ;  /* 0x0000000aff0b723e */ /* 0x000fca00048060ff */
[----:B------:R0:W-:Y:S01]  /*6370*/  @!P3 STG.E.U8 desc[UR16][R6.64+0x78], R11 ;  /* 0x0000780b0600b986 */ /* 0x0001e2000c101110 */
[----:B------:R-:W-:Y:S05]  /*6380*/  @P1 BRA `(.L_x_160) ;  /* 0x0000000000041947 */ /* 0x000fea0003800000 */
[----:B------:R1:W5:Y:S02]  /*6390*/  LDG.E.U8 R5, desc[UR16][R26.64+0x79] ;  /* 0x000079101a057981 */ /* 0x000364000c1e1100 */
.L_x_160:
[----:B------:R-:W-:Y:S05]  /*63a0*/  BSYNC B1 ;  /* 0x0000000000017941 */ /* 0x000fea0003800000 */
.L_x_159:
[----:B------:R-:W-:Y:S05]  /*63b0*/  @P1 BRA `(.L_x_161) ;  /* 0x0000001000281947 */ /* 0x000fea0003800000 */
[----:B-----5:R-:W-:-:S04]  /*63c0*/  LOP3.LUT R5, R5, 0xff, RZ, 0xc0, !PT ;  /* 0x000000ff05057812 */ /* 0x020fc800078ec0ff */
[----:B------:R-:W-:-:S05]  /*63d0*/  F2FP.F16.E5M2.UNPACK_B R5, R5 ;  /* 0x00000005ff05723e */ /* 0x000fca00020004ff */
[----:B------:R-:W-:-:S05]  /*63e0*/  HADD2.F32 R10, -RZ, R5.H0_H0 ;  /* 0x20000005ff0a7230 */ /* 0x000fca0000004100 */
[----:B------:R-:W-:-:S04]  /*63f0*/  FMUL R5, R10, R9 ;  /* 0x000000090a057220 */ /* 0x000fc80000400000 */
[----:B------:R-:W-:-:S05]  /*6400*/  FFMA R5, R14, R8, R5 ;  /* 0x000000080e057223 */ /* 0x000fca0000000005 */
[----:B------:R-:W-:-:S05]  /*6410*/  F2FP.SATFINITE.E5M2.F32.PACK_AB_MERGE_C R5, RZ, R5, RZ ;  /* 0x00000005ff05723e */ /* 0x000fca00048060ff */
[----:B------:R4:W-:Y:S01]  /*6420*/  STG.E.U8 desc[UR16][R6.64+0x79], R5 ;  /* 0x0000790506007986 */ /* 0x0009e2000c101110 */
[----:B------:R-:W-:Y:S05]  /*6430*/  BRA `(.L_x_161) ;  /* 0x0000001000087947 */ /* 0x000fea0003800000 */
.L_x_32:
[----:B------:R-:W-:Y:S01]  /*6440*/  ISETP.GE.AND P1, PT, R36, 0x1, PT ;  /* 0x000000012400780c */ /* 0x000fe20003f26270 */
[-C--:B--2---:R-:W-:Y:S01]  /*6450*/  FMUL R141, R141, R8.reuse ;  /* 0x000000088d8d7220 */ /* 0x084fe20000400000 */
[-C--:B------:R-:W-:Y:S01]  /*6460*/  FMUL R136, R136, R8.reuse ;  /* 0x0000000888887220 */ /* 0x080fe20000400000 */
[----:B------:R-:W-:Y:S01]  /*6470*/  ISETP.GE.AND P0, PT, R36, 0x9, PT ;  /* 0x000000092400780c */ /* 0x000fe20003f06270 */
[-C--:B------:R-:W-:Y:S01]  /*6480*/  FMUL R139, R139, R8.reuse ;  /* 0x000000088b8b7220 */ /* 0x080fe20000400000 */
[C---:B------:R-:W-:Y:S01]  /*6490*/  ISETP.LT.OR P4, PT, R29.reuse, 0x1, !P1 ;  /* 0x000000011d00780c */ /* 0x040fe20004f81670 */
[-C--:B------:R-:W-:Y:S01]  /*64a0*/  FMUL R134, R134, R8.reuse ;  /* 0x0000000886867220 */ /* 0x080fe20000400000 */
[----:B------:R-:W-:Y:S01]  /*64b0*/  ISETP.LT.OR P5, PT, R29, 0x2, !P1 ;  /* 0x000000021d00780c */ /* 0x000fe20004fa1670 */
[-C--:B------:R-:W-:Y:S01]  /*64c0*/  FMUL R137, R137, R8.reuse ;  /* 0x0000000889897220 */ /* 0x080fe20000400000 */
[----:B------:R-:W-:Y:S01]  /*64d0*/  F2FP.SATFINITE.E5M2.F32.PACK_AB_MERGE_C R141, RZ, R141, RZ ;  /* 0x0000008dff8d723e */ /* 0x000fe200048060ff */
[----:B------:R-:W-:Y:S01]  /*64e0*/  FMUL R132, R132, R8 ;  /* 0x0000000884847220 */ /* 0x000fe20000400000 */
[----:B------:R-:W-:Y:S01]  /*64f0*/  F2FP.SATFINITE.E5M2.F32.PACK_AB_MERGE_C R5, RZ, R136, RZ ;  /* 0x00000088ff05723e */ /* 0x000fe200048060ff */
[-C--:B------:R-:W-:Y:S01]  /*6500*/  FMUL R135, R135, R8.reuse ;  /* 0x0000000887877220 */ /* 0x080fe20000400000 */
[C---:B------:R-:W-:Y:S01]  /*6510*/  ISETP.LT.OR P3, PT, R29.reuse, 0x1, !P0 ;  /* 0x000000011d00780c */ /* 0x040fe20004761670 */
[-C--:B------:R-:W-:Y:S01]  /*6520*/  FMUL R130, R130, R8.reuse ;  /* 0x0000000882827220 */ /* 0x080fe20000400000 */
[----:B------:R-:W-:Y:S01]  /*6530*/  ISETP.LT.OR P6, PT, R29, 0xa, !P1 ;  /* 0x0000000a1d00780c */ /* 0x000fe20004fc1670 */
[-C--:B------:R-:W-:Y:S01]  /*6540*/  FMUL R133, R133, R8.reuse ;  /* 0x0000000885857220 */ /* 0x080fe20000400000 */
[----:B------:R-:W-:Y:S01]  /*6550*/  F2FP.SATFINITE.E5M2.F32.PACK_AB_MERGE_C R139, RZ, R139, RZ ;  /* 0x0000008bff8b723e */ /* 0x000fe200048060ff */
[----:B------:R-:W-:Y:S01]  /*6560*/  @!P4 STG.E.U8 desc[UR16][R10.64], R141 ;  /* 0x0000008d0a00c986 */ /* 0x000fe2000c101110 */
[C---:B------:R-:W-:Y:S01]  /*6570*/  ISETP.LT.OR P4, PT, R29.reuse, 0x2, !P0 ;  /* 0x000000021d00780c */ /* 0x040fe20004781670 */
[----:B------:R-:W-:Y:S01]  /*6580*/  FMUL R128, R128, R8 ;  /* 0x0000000880807220 */ /* 0x000fe20000400000 */
[----:B------:R-:W-:Y:S01]  /*6590*/  F2FP.SATFINITE.E5M2.F32.PACK_AB_MERGE_C R25, RZ, R134, RZ ;  /* 0x00000086ff19723e */ /* 0x000fe200048060ff */
[----:B------:R0:W-:Y:S01]  /*65a0*/  @!P5 STG.E.U8 desc[UR16][R10.64+0x1], R5 ;  /* 0x000001050a00d986 */ /* 0x0001e2000c101110 */
[----:B------:R-:W-:Y:S01]  /*65b0*/  ISETP.LT.OR P5, PT, R29, 0x9, !P1 ;  /* 0x000000091d00780c */ /* 0x000fe20004fa1670 */
[-C--:B------:R-:W-:Y:S01]  /*65c0*/  FMUL R131, R131, R8.reuse ;  /* 0x0000000883837220 */ /* 0x080fe20000400000 */
[----:B------:R-:W-:Y:S01]  /*65d0*/  F2FP.SATFINITE.E5M2.F32.PACK_AB_MERGE_C R137, RZ, R137, RZ ;  /* 0x00000089ff89723e */ /* 0x000fe200048060ff */
[----:B------:R-:W-:Y:S01]  /*65e0*/  @!P3 STG.E.U8 desc[UR16][R6.64], R139 ;  /* 0x0000008b0600b986 */ /* 0x000fe2000c101110 */
[----:B------:R-:W-:Y:S01]  /*65f0*/  ISETP.LT.OR P3, PT, R29, 0x9, !P0 ;  /* 0x000000091d00780c */ /* 0x000fe20004761670 */
[-C--:B------:R-:W-:Y:S01]  /*6600*/  FMUL R126, R126, R8.reuse ;  /* 0x000000087e7e7220 */ /* 0x080fe20000400000 */
[----:B------:R-:W-:Y:S01]  /*6610*/  F2FP.SATFINITE.E5M2.F32.PACK_AB_MERGE_C R135, RZ, R135, RZ ;  /* 0x00000087ff87723e */ /* 0x000fe200048060ff */
[-C--:B------:R-:W-:Y:S01]  /*6620*/  FMUL R129, R129, R8.reuse ;  /* 0x0000000881817220 */ /* 0x080fe20000400000 */
[----:B------:R-:W-:Y:S01]  /*6630*/  F2FP.SATFINITE.E5M2.F32.PACK_AB_MERGE_C R133, RZ, R133, RZ ;  /* 0x00000085ff85723e */ /* 0x000fe200048060ff */
[----:B------:R1:W-:Y:S01]  /*6640*/  @!P4 STG.E.U8 desc[UR16][R6.64+0x1], R25 ;  /* 0x000001190600c986 */ /* 0x0003e2000c101110 */
[C---:B------:R-:W-:Y:S01]  /*6650*/  ISETP.LT.OR P4, PT, R29.reuse, 0xa, !P0 ;  /* 0x0000000a1d00780c */ /* 0x040fe20004781670 */
[----:B------:R-:W-:Y:S01]  /*6660*/  FMUL R124, R124, R8 ;  /* 0x000000087c7c7220 */ /* 0x000fe20000400000 */
[----:B0-----:R-:W-:Y:S01]  /*6670*/  F2FP.SATFINITE.E5M2.F32.PACK_AB_MERGE_C R5, RZ, R132, RZ ;  /* 0x00000084ff05723e */ /* 0x001fe200048060ff */
[----:B------:R-:W-:Y:S01]  /*6680*/  @!P5 STG.E.U8 desc[UR16][R10.64+0x8], R137 ;  /* 0x000008890a00d986 */ /* 0x000fe2000c101110 */
[----:B------:R-:W-:Y:S01]  /*6690*/  ISETP.LT.OR P5, PT, R29, 0x11, !P1 ;  /* 0x000000111d00780c */ /* 0x000fe20004fa1670 */
[-C--:B------:R-:W-:Y:S01]  /*66a0*/  FMUL R127, R127, R8.reuse ;  /* 0x000000087f7f7220 */ /* 0x080fe20000400000 */
[----:B------:R-:W-:Y:S01]  /*66b0*/  F2FP.SATFINITE.E5M2.F32.PACK_AB_MERGE_C R131, RZ, R131, RZ ;  /* 0x00000083ff83723e */ /* 0x000fe200048060ff */
[----:B------:R0:W-:Y:S01]  /*66c0*/  @!P6 STG.E.U8 desc[UR16][R10.64+0x9], R5 ;  /* 0x000009050a00e986 */ /* 0x0001e2000c101110 */
[----:B------:R-:W-:Y:S01]  /*66d0*/  ISETP.LT.OR P6, PT, R29, 0x12, !P1 ;  /* 0x000000121d00780c */ /* 0x000fe20004fc1670 */
[----:B------:R-:W-:Y:S01]  /*66e0*/  FMUL R122, R122, R8 ;  /* 0x000000087a7a7220 */ /* 0x000fe20000400000 */
[----:B------:R-:W-:Y:S01]  /*66f0*/  F2FP.SATFINITE.E5M2.F32.PACK_AB_MERGE_C R129, RZ, R129, RZ ;  /* 0x00000081ff81723e */ /* 0x000fe200048060ff */
[----:B------:R-:W-:Y:S01]  /*6700*/  @!P3 STG.E.U8 desc[UR16][R6.64+0x8], R135 ;  /* 0x000008870600b986 */ /* 0x000fe2000c101110 */
[----:B-1----:R-:W-:Y:S01]  /*6710*/  F2FP.SATFINITE.E5M2.F32.PACK_AB_MERGE_C R25, RZ, R130, RZ ;  /* 0x00000082ff19723e */ /* 0x002fe200048060ff */
[-C--:B------:R-:W-:Y:S01]  /*6720*/  FMUL R125, R125, R8.reuse ;  /* 0x000000087d7d7220 */ /* 0x080fe20000400000 */
[C---:B------:R-:W-:Y:S01]  /*6730*/  ISETP.LT.OR P3, PT, R29.reuse, 0x11, !P0 ;  /* 0x000000111d00780c */ /* 0x040fe20004761670 */
[-C--:B------:R-:W-:Y:S01]  /*6740*/  FMUL R120, R120, R8.reuse ;  /* 0x0000000878787220 */ /* 0x080fe20000400000 */
[----:B------:R-:W-:Y:S01]  /*6750*/  F2FP.SATFINITE.E5M2.F32.PACK_AB_MERGE_C R127, RZ, R127, RZ ;  /* 0x0000007fff7f723e */ /* 0x000fe200048060ff */
[----:B------:R1:W-:Y:S01]  /*6760*/  @!P4 STG.E.U8 desc[UR16][R6.64+0x9], R25 ;  /* 0x000009190600c986 */ /* 0x0003e2000c101110 */
[----:B------:R-:W-:Y:S01]  /*6770*/  ISETP.LT.OR P4, PT, R29, 0x12, !P0 ;  /* 0x000000121d00780c */ /* 0x000fe20004781670 */
[----:B------:R-:W-:Y:S01]  /*6780*/  FMUL R123, R123, R8 ;  /* 0x000000087b7b7220 */ /* 0x000fe20000400000 */
[----:B0-----:R-:W-:Y:S01]  /*6790*/  F2FP.SATFINITE.E5M2.F32.PACK_AB_MERGE_C R5, RZ, R128, RZ ;  /* 0x00000080ff05723e */ /* 0x001fe200048060ff */
[----:B------:R-:W-:Y:S01]  /*67a0*/  @!P5 STG.E.U8 desc[UR16][R10.64+0x10], R133 ;  /* 0x000010850a00d986 */ /* 0x000fe2000c101110 */
[C---:B------:R-:W-:Y:S01]  /*67b0*/  ISETP.LT.OR P5, PT, R29.reuse, 0x19, !P1 ;  /* 0x000000191d00780c */ /* 0x040fe20004fa1670 */
[-C--:B------:R-:W-:Y:S01]  /*67c0*/  FMUL R118, R118, R8.reuse ;  /* 0x0000000876767220 */ /* 0x080fe20000400000 */
[----:B------:R-:W-:Y:S01]  /*67d0*/  F2FP.SATFINITE.E5M2.F32.PACK_AB_MERGE_C R125, RZ, R125, RZ ;  /* 0x0000007dff7d723e */ /* 0x000fe200048060ff */
[----:B------:R0:W-:Y:S01]  /*67e0*/  @!P6 STG.E.U8 desc[UR16][R10.64+0x11], R5 ;  /* 0x000011050a00e986 */ /* 0x0001e2000c101110 */
[----:B------:R-:W-:Y:S01]  /*67f0*/  ISETP.LT.OR P6, PT, R29, 0x1a, !P1 ;  /* 0x0000001a1d00780c */ /* 0x000fe20004fc1670 */
[-C--:B------:R-:W-:Y:S01]  /*6800*/  FMUL R121, R121, R8.reuse ;  /* 0x0000000879797220 */ /* 0x080fe20000400000 */
[----:B------:R-:W-:Y:S01]  /*6810*/  FMUL R116, R116, R8 ;  /* 0x0000000874747220 */ /* 0x000fe20000400000 */
[----:B-1----:R-:W-:Y:S01]  /*6820*/  F2FP.SATFINITE.E5M2.F32.PACK_AB_MERGE_C R25, RZ, R126, RZ ;  /* 0x0000007eff19723e */ /* 0x002fe200048060ff */
[----:B------:R-:W-:Y:S01]  /*6830*/  @!P3 STG.E.U8 desc[UR16][R6.64+0x10], R131 ;  /* 0x000010830600b986 */ /* 0x000fe2000c101110 */
[----:B------:R-:W-:Y:S01]  /*6840*/  ISETP.LT.OR P3, PT, R29, 0x19, !P0 ;  /* 0x000000191d00780c */ /* 0x000fe20004761670 */
        /* <DEDUP_REMOVED lines=35> */
[----:B------:R-:W-:Y:S01]  /*6a80*/  ISETP.LT.OR P3, PT, R29, 0x29, !P0 ;  /* 0x000000291d00780c */ /* 0x000fe20004761670 */
[-C--:B------:R-:W-:Y:S01]  /*6a90*/  FMUL R109, R109, R8.reuse ;  /* 0x000000086d6d7220 */ /* 0x080fe20000400000 */
[-C--:B------:R-:W-:Y:S01]  /*6aa0*/  FMUL R104, R104, R8.reuse ;  /* 0x0000000868687220 */ /* 0x080fe20000400000 */
        /* <DEDUP_REMOVED lines=104> */
[----:B------:R-:W-:-:S02]  /*7130*/  ISETP.LT.OR P3, PT, R29, 0x59, !P0 ;  /* 0x000000591d00780c */ /* 0x000fc40004761670 */
[----:B------:R-:W-:Y:S01]  /*7140*/  F2FP.SATFINITE.E5M2.F32.PACK_AB_MERGE_C R19, RZ, R19, RZ ;  /* 0x00000013ff13723e */ /* 0x000fe200048060ff */
[----:B------:R1:W-:Y:S01]  /*7150*/  @!P4 STG.E.U8 desc[UR16][R6.64+0x51], R25 ;  /* 0x000051190600c986 */ /* 0x0003e2000c101110 */
[C---:B------:R-:W-:Y:S02]  /*7160*/  ISETP.LT.OR P4, PT, R29.reuse, 0x5a, !P0 ;  /* 0x0000005a1d00780c */ /* 0x040fe40004781670 */
[----:B0-----:R-:W-:Y:S01]  /*7170*/  F2FP.SATFINITE.E5M2.F32.PACK_AB_MERGE_C R5, RZ, R92, RZ ;  /* 0x0000005cff05723e */ /* 0x001fe200048060ff */
[----:B------:R-:W-:Y:S01]  /*7180*/  @!P5 STG.E.U8 desc[UR16][R10.64+0x58], R97 ;  /* 0x000058610a00d986 */ /* 0x000fe2000c101110 */
[C---:B------:R-:W-:Y:S02]  /*7190*/  ISETP.LT.OR P5, PT, R29.reuse, 0x61, !P1 ;  /* 0x000000611d00780c */ /* 0x040fe40004fa1670 */
[----:B------:R-:W-:Y:S01]  /*71a0*/  F2FP.SATFINITE.E5M2.F32.PACK_AB_MERGE_C R13, RZ, R13, RZ ;  /* 0x0000000dff0d723e */ /* 0x000fe200048060ff */
[----:B------:R0:W-:Y:S01]  /*71b0*/  @!P6 STG.E.U8 desc[UR16][R10.64+0x59], R5 ;  /* 0x000059050a00e986 */ /* 0x0001e2000c101110 */
[----:B------:R-:W-:-:S02]  /*71c0*/  ISETP.LT.OR P6, PT, R29, 0x62, !P1 ;  /* 0x000000621d00780c */ /* 0x000fc40004fc1670 */
[----:B------:R-:W-:Y:S01]  /*71d0*/  F2FP.SATFINITE.E5M2.F32.PACK_AB_MERGE_C R15, RZ, R15, RZ ;  /* 0x0000000fff0f723e */ /* 0x000fe200048060ff */
[----:B------:R-:W-:Y:S01]  /*71e0*/  @!P3 STG.E.U8 desc[UR16][R6.64+0x58], R95 ;  /* 0x0000585f0600b986 */ /* 0x000fe2000c101110 */
[----:B-1----:R-:W-:Y:S02]  /*71f0*/  F2FP.SATFINITE.E5M2.F32.PACK_AB_MERGE_C R25, RZ, R90, RZ ;  /* 0x0000005aff19723e */ /* 0x002fe400048060ff */
[----:B------:R-:W-:-:S03]  /*7200*/  ISETP.LT.OR P3, PT, R29, 0x61, !P0 ;  /* 0x000000611d00780c */ /* 0x000fc60004761670 */
[----:B------:R1:W-:Y:S01]  /*7210*/  @!P4 STG.E.U8 desc[UR16][R6.64+0x59], R25 ;  /* 0x000059190600c986 */ /* 0x0003e2000c101110 */
[C---:B------:R-:W-:Y:S02]  /*7220*/  ISETP.LT.OR P4, PT, R29.reuse, 0x62, !P0 ;  /* 0x000000621d00780c */ /* 0x040fe40004781670 */
[----:B0-----:R-:W-:Y:S01]  /*7230*/  F2FP.SATFINITE.E5M2.F32.PACK_AB_MERGE_C R5, RZ, R88, RZ ;  /* 0x00000058ff05723e */ /* 0x001fe200048060ff */
[----:B------:R-:W-:Y:S01]  /*7240*/  @!P5 STG.E.U8 desc[UR16][R10.64+0x60], R93 ;  /* 0x0000605d0a00d986 */ /* 0x000fe2000c101110 */
[----:B------:R-:W-:-:S03]  /*7250*/  ISETP.LT.OR P5, PT, R29, 0x69, !P1 ;  /* 0x000000691d00780c */ /* 0x000fc60004fa1670 */
[----:B------:R0:W-:Y:S01]  /*7260*/  @!P6 STG.E.U8 desc[UR16][R10.64+0x61], R5 ;  /* 0x000061050a00e986 */ /* 0x0001e2000c101110 */
[C---:B------:R-:W-:Y:S02]  /*7270*/  ISETP.LT.OR P6, PT, R29.reuse, 0x6a, !P1 ;  /* 0x0000006a1d00780c */ /* 0x040fe40004fc1670 */
[----:B-1----:R-:W-:Y:S01]  /*7280*/  F2FP.SATFINITE.E5M2.F32.PACK_AB_MERGE_C R25, RZ, R22, RZ ;  /* 0x00000016ff19723e */ /* 0x002fe200048060ff */
[----:B------:R-:W-:Y:S01]  /*7290*/  @!P3 STG.E.U8 desc[UR16][R6.64+0x60], R91 ;  /* 0x0000605b0600b986 */ /* 0x000fe2000c101110 */
        /* <DEDUP_REMOVED lines=11> */
[----:B------:R-:W-:Y:S01]  /*7350*/  @!P4 STG.E.U8 desc[UR16][R6.64+0x69], R25 ;  /* 0x000069190600c986 */ /* 0x000fe2000c101110 */
[C---:B------:R-:W-:Y:S02]  /*7360*/  ISETP.LT.OR P4, PT, R29.reuse, 0x79, !P1 ;  /* 0x000000791d00780c */ /* 0x040fe40004f81670 */
[C---:B------:R-:W-:Y:S01]  /*7370*/  ISETP.LT.OR P1, PT, R29.reuse, 0x7a, !P1 ;  /* 0x0000007a1d00780c */ /* 0x040fe20004f21670 */
[----:B------:R1:W-:Y:S01]  /*7380*/  @!P5 STG.E.U8 desc[UR16][R10.64+0x70], R21 ;  /* 0x000070150a00d986 */ /* 0x0003e2000c101110 */
[C---:B------:R-:W-:Y:S02]  /*7390*/  ISETP.LT.OR P5, PT, R29.reuse, 0x72, !P0 ;  /* 0x000000721d00780c */ /* 0x040fe400047a1670 */
[----:B0-----:R-:W-:Y:S01]  /*73a0*/  F2FP.SATFINITE.E5M2.F32.PACK_AB_MERGE_C R5, RZ, R16, RZ ;  /* 0x00000010ff05723e */ /* 0x001fe200048060ff */
[----:B------:R0:W-:Y:S01]  /*73b0*/  @!P6 STG.E.U8 desc[UR16][R10.64+0x71], R17 ;  /* 0x000071110a00e986 */ /* 0x0001e2000c101110 */
[C---:B------:R-:W-:Y:S02]  /*73c0*/  ISETP.LT.OR P6, PT, R29.reuse, 0x79, !P0 ;  /* 0x000000791d00780c */ /* 0x040fe400047c1670 */
[----:B------:R-:W-:Y:S01]  /*73d0*/  ISETP.LT.OR P0, PT, R29, 0x7a, !P0 ;  /* 0x0000007a1d00780c */ /* 0x000fe20004701670 */
[----:B------:R2:W-:Y:S01]  /*73e0*/  @!P3 STG.E.U8 desc[UR16][R6.64+0x70], R19 ;  /* 0x000070130600b986 */ /* 0x0005e2000c101110 */
[----:B-1----:R-:W-:-:S05]  /*73f0*/  F2FP.SATFINITE.E5M2.F32.PACK_AB_MERGE_C R21, RZ, R14, RZ ;  /* 0x0000000eff15723e */ /* 0x002fca00048060ff */
[----:B------:R2:W-:Y:S01]  /*7400*/  @!P5 STG.E.U8 desc[UR16][R6.64+0x71], R5 ;  /* 0x000071050600d986 */ /* 0x0005e2000c101110 */
[----:B0-----:R-:W-:-:S03]  /*7410*/  F2FP.SATFINITE.E5M2.F32.PACK_AB_MERGE_C R17, RZ, R12, RZ ;  /* 0x0000000cff11723e */ /* 0x001fc600048060ff */
[----:B------:R2:W-:Y:S04]  /*7420*/  @!P4 STG.E.U8 desc[UR16][R10.64+0x78], R13 ;  /* 0x0000780d0a00c986 */ /* 0x0005e8000c101110 */
[----:B------:R2:W-:Y:S04]  /*7430*/  @!P1 STG.E.U8 desc[UR16][R10.64+0x79], R17 ;  /* 0x000079110a009986 */ /* 0x0005e8000c101110 */
[----:B------:R2:W-:Y:S04]  /*7440*/  @!P6 STG.E.U8 desc[UR16][R6.64+0x78], R15 ;  /* 0x0000780f0600e986 */ /* 0x0005e8000c101110 */
[----:B------:R2:W-:Y:S02]  /*7450*/  @!P0 STG.E.U8 desc[UR16][R6.64+0x79], R21 ;  /* 0x0000791506008986 */ /* 0x0005e4000c101110 */
.L_x_161:
[----:B------:R-:W-:Y:S05]  /*7460*/  BSYNC B0 ;  /* 0x0000000000007941 */ /* 0x000fea0003800000 */
.L_x_31:
[----:B------:R-:W-:Y:S01]  /*7470*/  ULDC UR6, c[0x0][0xc] ;  /* 0x0000030000067ab9 */ /* 0x000fe20000000800 */
[----:B------:R-:W-:Y:S01]  /*7480*/  ULDC UR7, c[0x0][0x10] ;  /* 0x0000040000077ab9 */ /* 0x000fe20000000800 */
[----:B--2-45:R-:W2:Y:S01]  /*7490*/  LDC R5, c[0x0][0x14] ;  /* 0x00000500ff057b82 */ /* 0x034ea20000000800 */
[----:B------:R-:W-:Y:S01]  /*74a0*/  UIMAD.WIDE.U32 UR6, UR6, UR7, URZ ;  /* 0x00000007060672a5 */ /* 0x000fe2000f8e003f */
[----:B0-----:R-:W-:Y:S01]  /*74b0*/  PRMT R6, RZ, 0x7610, R6 ;  /* 0x00007610ff067816 */ /* 0x001fe20000000006 */
[----:B------:R-:W-:-:S04]  /*74c0*/  IMAD.MOV.U32 R7, RZ, RZ, -0x1 ;  /* 0xffffffffff077424 */ /* 0x000fc800078e00ff */
[----:B--2---:R-:W-:-:S04]  /*74d0*/  IMAD.WIDE.U32 R2, R5, UR6, R2 ;  /* 0x0000000605027c25 */ /* 0x004fc8000f8e0002 */
[----:B------:R-:W-:Y:S01]  /*74e0*/  IMAD R5, R5, UR7, RZ ;  /* 0x0000000705057c24 */ /* 0x000fe2000f8e02ff */
[----:B------:R-:W-:Y:S02]  /*74f0*/  ULDC.64 UR6, c[0x0][0x650] ;  /* 0x0001940000067ab9 */ /* 0x000fe40000000a00 */
[----:B------:R-:W-:Y:S01]  /*7500*/  ISETP.GE.U32.AND P0, PT, R2, UR6, PT ;  /* 0x0000000602007c0c */ /* 0x000fe2000bf06070 */
[----:B------:R-:W-:Y:S02]  /*7510*/  IMAD.IADD R3, R3, 0x1, R5 ;  /* 0x0000000103037824 */ /* 0x000fe400078e0205 */
[----:B------:R-:W-:-:S03]  /*7520*/  IMAD.MOV.U32 R5, RZ, RZ, -0x1 ;  /* 0xffffffffff057424 */ /* 0x000fc600078e00ff */
[----:B------:R-:W-:-:S13]  /*7530*/  ISETP.GE.U32.AND.EX P0, PT, R3, UR7, PT, P0 ;  /* 0x0000000703007c0c */ /* 0x000fda000bf06100 */
[----:B------:R-:W-:Y:S05]  /*7540*/  @P0 BRA `(.L_x_162) ;  /* 0x0000000400600947 */ /* 0x000fea0003800000 */
[----:B------:R-:W0:Y:S01]  /*7550*/  S2R R20, SR_CTAID.X ;  /* 0x0000000000147919 */ /* 0x000e220000002500 */
[----:B------:R-:W2:Y:S01]  /*7560*/  LDC.64 R14, c[0x0][0x628] ;  /* 0x00018a00ff0e7b82 */ /* 0x000ea20000000a00 */
[----:B------:R-:W-:Y:S01]  /*7570*/  ULDC UR6, c[0x0][0x150] ;  /* 0x0000540000067ab9 */ /* 0x000fe20000000800 */
[----:B------:R-:W-:Y:S01]  /*7580*/  IMAD.MOV.U32 R12, RZ, RZ, R2 ;  /* 0x000000ffff0c7224 */ /* 0x000fe200078e0002 */
[----:B------:R-:W4:Y:S01]  /*7590*/  S2R R22, SR_CTAID.Y ;  /* 0x0000000000167919 */ /* 0x000f220000002600 */
[----:B------:R-:W-:-:S04]  /*75a0*/  IMAD.MOV.U32 R13, RZ, RZ, R3 ;  /* 0x000000ffff0d7224 */ /* 0x000fc800078e0003 */
[----:B------:R-:W1:Y:S08]  /*75b0*/  LDC R23, c[0x0][0x144] ;  /* 0x00005100ff177b82 */ /* 0x000e700000000800 */
[----:B------:R-:W1:Y:S08]  /*75c0*/  LDC R16, c[0x0][0x630] ;  /* 0x00018c00ff107b82 */ /* 0x000e700000000800 */
[----:B------:R-:W1:Y:S01]  /*75d0*/  LDC.64 R18, c[0x0][0x620] ;  /* 0x00018800ff127b82 */ /* 0x000e620000000a00 */
[----:B--2---:R-:W-:-:S04]  /*75e0*/  ISETP.NE.U32.AND P0, PT, R14, RZ, PT ;  /* 0x000000ff0e00720c */ /* 0x004fc80003f05070 */
[----:B------:R-:W-:Y:S02]  /*75f0*/  ISETP.NE.AND.EX P0, PT, R15, RZ, PT, P0 ;  /* 0x000000ff0f00720c */ /* 0x000fe40003f05300 */
[----:B0-----:R-:W-:-:S05]  /*7600*/  I2FP.F32.U32 R5, R20 ;  /* 0x0000001400057245 */ /* 0x001fca0000201000 */
[----:B------:R-:W-:-:S04]  /*7610*/  FMUL R5, R5, UR6 ;  /* 0x0000000605057c20 */ /* 0x000fc80008400000 */
[----:B------:R0:W2:Y:S02]  /*7620*/  F2I.U32.TRUNC.NTZ R21, R5 ;  /* 0x0000000500157305 */ /* 0x0000a4000020f000 */
[----:B----4-:R-:W-:Y:S05]  /*7630*/  @!P0 BRA `(.L_x_163) ;  /* 0x0000000000288947 */ /* 0x010fea0003800000 */
[----:B0-----:R-:W0:Y:S02]  /*7640*/  LDC R5, c[0x0][0x634] ;  /* 0x00018d00ff057b82 */ /* 0x001e240000000800 */
        /* <DEDUP_REMOVED lines=9> */
.L_x_163:
[-CC-:B-1----:R-:W-:Y:S01]  /*76e0*/  SHF.R.U64 R17, R12, R16.reuse, R13.reuse ;  /* 0x000000100c117219 */ /* 0x182fe2000000120d */
[----:B------:R-:W1:Y:S01]  /*76f0*/  LDC.64 R28, c[0x0][0x640] ;  /* 0x00019000ff1c7b82 */ /* 0x000e620000000a00 */
[----:B0-----:R-:W-:Y:S01]  /*7700*/  SHF.R.U32.HI R5, RZ, R16, R13 ;  /* 0x00000010ff057219 */ /* 0x001fe2000001160d */
[----:B--2---:R-:W-:Y:S01]  /*7710*/  IMAD.MOV R21, RZ, RZ, -R21 ;  /* 0x000000ffff157224 */ /* 0x004fe200078e0a15 */
[----:B------:R-:W-:Y:S01]  /*7720*/  IADD3 R11, P0, RZ, -R17, RZ ;  /* 0x80000011ff0b7210 */ /* 0x000fe20007f1e0ff */
[----:B------:R-:W-:Y:S02]  /*7730*/  ULDC UR6, c[0x0][0x154] ;  /* 0x0000550000067ab9 */ /* 0x000fe40000000800 */
[----:B------:R-:W-:Y:S02]  /*7740*/  IMAD R23, R23, R21, R20 ;  /* 0x0000001517177224 */ /* 0x000fe400078e0214 */
[----:B------:R-:W0:Y:S01]  /*7750*/  LDC R12, c[0x0][0x618] ;  /* 0x00018600ff0c7b82 */ /* 0x000e220000000800 */
[----:B------:R-:W-:-:S02]  /*7760*/  IMAD.X R5, RZ, RZ, ~R5, P0 ;  /* 0x000000ffff057224 */ /* 0x000fc400000e0e05 */
[----:B------:R-:W-:-:S04]  /*7770*/  IMAD.WIDE.U32 R6, R11, R18, R2 ;  /* 0x000000120b067225 */ /* 0x000fc800078e0002 */
[----:B------:R-:W-:Y:S01]  /*7780*/  IMAD R10, R5, R18, RZ ;  /* 0x00000012050a7224 */ /* 0x000fe200078e02ff */
[----:B------:R-:W2:Y:S03]  /*7790*/  LDC R24, c[0x0][0x608] ;  /* 0x00018200ff187b82 */ /* 0x000ea60000000800 */
[----:B------:R-:W-:Y:S02]  /*77a0*/  IMAD R5, R11, R19, R10 ;  /* 0x000000130b057224 */ /* 0x000fe400078e020a */
[----:B------:R-:W-:Y:S02]  /*77b0*/  IMAD.MOV.U32 R11, RZ, RZ, 0x1 ;  /* 0x00000001ff0b7424 */ /* 0x000fe400078e00ff */
[----:B------:R-:W-:Y:S01]  /*77c0*/  IMAD.IADD R5, R7, 0x1, R5 ;  /* 0x0000000107057824 */ /* 0x000fe200078e0205 */
[----:B---3--:R-:W3:Y:S01]  /*77d0*/  LDC R26, c[0x0][0x658] ;  /* 0x00019600ff1a7b82 */ /* 0x008ee20000000800 */
[----:B------:R-:W-:-:S02]  /*77e0*/  I2FP.F32.U32 R7, R22 ;  /* 0x0000001600077245 */ /* 0x000fc40000201000 */
[----:B-1----:R-:W-:-:S03]  /*77f0*/  ISETP.NE.U32.AND P0, PT, R28, RZ, PT ;  /* 0x000000ff1c00720c */ /* 0x002fc60003f05070 */
[----:B------:R-:W-:Y:S01]  /*7800*/  FMUL R10, R7, UR6 ;  /* 0x00000006070a7c20 */ /* 0x000fe20008400000 */
[----:B------:R-:W-:Y:S01]  /*7810*/  ISETP.NE.AND.EX P0, PT, R29, RZ, PT, P0 ;  /* 0x000000ff1d00720c */ /* 0x000fe20003f05300 */
[----:B------:R-:W1:Y:S01]  /*7820*/  LDC R21, c[0x0][0x148] ;  /* 0x00005200ff157b82 */ /* 0x000e620000000800 */
[-CC-:B0-----:R-:W-:Y:S01]  /*7830*/  SHF.R.U64 R16, R6, R12.reuse, R5.reuse ;  /* 0x0000000c06107219 */ /* 0x181fe20000001205 */
[----:B------:R0:W4:Y:S01]  /*7840*/  F2I.U32.TRUNC.NTZ R18, R10 ;  /* 0x0000000a00127305 */ /* 0x000122000020f000 */
[----:B------:R-:W-:Y:S01]  /*7850*/  SHF.R.U32.HI R5, RZ, R12, R5 ;  /* 0x0000000cff057219 */ /* 0x000fe20000011605 */
[----:B------:R-:W-:-:S04]  /*7860*/  IMAD.MOV.U32 R7, RZ, RZ, -0x1 ;  /* 0xffffffffff077424 */ /* 0x000fc800078e00ff */
[----:B------:R-:W0:Y:S01]  /*7870*/  LDC R20, c[0x0][0x600] ;  /* 0x00018000ff147b82 */ /* 0x000e220000000800 */
[-CC-:B--2---:R-:W-:Y:S02]  /*7880*/  SHF.R.U64 R14, R16, R24.reuse, R5.reuse ;  /* 0x00000018100e7219 */ /* 0x184fe40000001205 */
[----:B------:R-:W-:-:S05]  /*7890*/  SHF.R.U32.HI R5, RZ, R24, R5 ;  /* 0x00000018ff057219 */ /* 0x000fca0000011605 */
[----:B------:R-:W2:Y:S01]  /*78a0*/  LDC R27, c[0x0][0x648] ;  /* 0x00019200ff1b7b82 */ /* 0x000ea20000000800 */
[-C--:B---3--:R-:W-:Y:S02]  /*78b0*/  SHF.L.U32 R6, R7, R26.reuse, RZ ;  /* 0x0000001a07067219 */ /* 0x088fe400000006ff */
[-CC-:B------:R-:W-:Y:S02]  /*78c0*/  SHF.R.U64 R19, R14, R26.reuse, R5.reuse ;  /* 0x0000001a0e137219 */ /* 0x180fe40000001205 */
[----:B------:R-:W-:Y:S02]  /*78d0*/  SHF.R.U32.HI R7, RZ, R26, R5 ;  /* 0x0000001aff077219 */ /* 0x000fe40000011605 */
[----:B------:R-:W-:Y:S01]  /*78e0*/  LOP3.LUT R25, RZ, R6, RZ, 0x33, !PT ;  /* 0x00000006ff197212 */ /* 0x000fe200078e33ff */
[----:B------:R-:W3:Y:S01]  /*78f0*/  LDC R30, c[0x0][0x638] ;  /* 0x00018e00ff1e7b82 */ /* 0x000ee20000000800 */
[----:B------:R-:W-:Y:S01]  /*7900*/  SHF.L.U32 R26, R11, R26, RZ ;  /* 0x0000001a0b1a7219 */ /* 0x000fe200000006ff */
[----:B------:R-:W-:-:S06]  /*7910*/  IMAD.MOV.U32 R6, RZ, RZ, R19 ;  /* 0x000000ffff067224 */ /* 0x000fcc00078e0013 */
[----:B------:R-:W0:Y:S01]  /*7920*/  LDC R31, c[0x0][0x610] ;  /* 0x00018400ff1f7b82 */ /* 0x000e220000000800 */
[----:B----4-:R-:W-:Y:S05]  /*7930*/  @!P0 BRA `(.L_x_164) ;  /* 0x0000000000288947 */ /* 0x010fea0003800000 */
[----:B------:R-:W4:Y:S02]  /*7940*/  LDC R6, c[0x0][0x64c] ;  /* 0x00019300ff067b82 */ /* 0x000f240000000800 */
[----:B----4-:R-:W-:-:S05]  /*7950*/  IADD3 R5, P0, R19, R6, RZ ;  /* 0x0000000613057210 */ /* 0x010fca0007f1e0ff */
[----:B------:R-:W-:-:S04]  /*7960*/  IMAD.X R15, RZ, RZ, R7, P0 ;  /* 0x000000ffff0f7224 */ /* 0x000fc800000e0607 */
[----:B------:R-:W-:-:S04]  /*7970*/  IMAD.WIDE.U32 R6, R15, R28, RZ ;  /* 0x0000001c0f067225 */ /* 0x000fc800078e00ff */
[----:B0-----:R-:W-:-:S04]  /*7980*/  IMAD.WIDE.U32 R10, P0, R5, R29, R6 ;  /* 0x0000001d050a7225 */ /* 0x001fc80007800006 */
[----:B------:R-:W-:-:S04]  /*7990*/  IMAD.WIDE.U32 R6, R5, R28, RZ ;  /* 0x0000001c05067225 */ /* 0x000fc800078e00ff */
[----:B------:R-:W-:Y:S01]  /*79a0*/  IMAD.X R13, RZ, RZ, RZ, P0 ;  /* 0x000000ffff0d7224 */ /* 0x000fe200000e06ff */
[----:B------:R-:W-:Y:S01]  /*79b0*/  IADD3 RZ, P0, R7, R10, RZ ;  /* 0x0000000a07ff7210 */ /* 0x000fe20007f1e0ff */
[----:B------:R-:W-:-:S04]  /*79c0*/  IMAD.MOV.U32 R12, RZ, RZ, R11 ;  /* 0x000000ffff0c7224 */ /* 0x000fc800078e000b */
[----:B------:R-:W-:-:S08]  /*79d0*/  IMAD.WIDE.U32.X R6, R15, R29, R12, P0 ;  /* 0x0000001d0f067225 */ /* 0x000fd000000e040c */
.L_x_164:
[----:B--2---:R-:W-:Y:S01]  /*79e0*/  SHF.R.U64 R5, R6, R27, R7 ;  /* 0x0000001b06057219 */ /* 0x004fe20000001207 */
[----:B0-----:R-:W-:Y:S01]  /*79f0*/  VIADD R7, R20, 0xffffffff ;  /* 0xffffffff14077836 */ /* 0x001fe20000000000 */
[----:B------:R-:W-:Y:S01]  /*7a00*/  LOP3.LUT R28, R14, R25, RZ, 0xc0, !PT ;  /* 0x000000190e1c7212 */ /* 0x000fe200078ec0ff */
[----:B------:R-:W-:Y:S02]  /*7a10*/  IMAD.MOV R18, RZ, RZ, -R18 ;  /* 0x000000ffff127224 */ /* 0x000fe400078e0a12 */
[----:B------:R-:W-:Y:S01]  /*7a20*/  IMAD.MOV R6, RZ, RZ, -R5 ;  /* 0x000000ffff067224 */ /* 0x000fe200078e0a05 */
[----:B------:R-:W-:Y:S01]  /*7a30*/  LOP3.LUT R16, R16, R7, RZ, 0xc0, !PT ;  /* 0x0000000710107212 */ /* 0x000fe200078ec0ff */
[----:B------:R-:W-:Y:S02]  /*7a40*/  IMAD R28, R26, R5, R28 ;  /* 0x000000051a1c7224 */ /* 0x000fe400078e021c */
[----:B-1----:R-:W-:Y:S02]  /*7a50*/  @P2 IMAD R23, R21, R18, R22 ;  /* 0x0000001215172224 */ /* 0x002fe400078e0216 */
[----:B---3--:R-:W-:-:S02]  /*7a60*/  IMAD R5, R6, R30, R19 ;  /* 0x0000001e06057224 */ /* 0x008fc400078e0213 */
[----:B------:R-:W-:Y:S02]  /*7a70*/  IMAD R28, R28, R31, R23 ;  /* 0x0000001f1c1c7224 */ /* 0x000fe400078e0217 */
[----:B------:R-:W-:Y:S02]  /*7a80*/  IMAD R5, R5, R20, R16 ;  /* 0x0000001405057224 */ /* 0x000fe400078e0210 */
[----:B------:R-:W-:-:S03]  /*7a90*/  IMAD.MOV.U32 R6, RZ, RZ, 0x1 ;  /* 0x00000001ff067424 */ /* 0x000fc600078e00ff */
[----:B------:R-:W-:Y:S02]  /*7aa0*/  SEL R7, R5, R28, !P2 ;  /* 0x0000001c05077207 */ /* 0x000fe40005000000 */
[----:B------:R-:W-:Y:S01]  /*7ab0*/  SEL R28, R28, R5, !P2 ;  /* 0x000000051c1c7207 */ /* 0x000fe20005000000 */
[----:B------:R-:W-:-:S07]  /*7ac0*/  IMAD.MOV.U32 R5, RZ, RZ, R17 ;  /* 0x000000ffff057224 */ /* 0x000fce00078e0011 */
.L_x_162:
[----:B------:R-:W-:Y:S01]  /*7ad0*/  LOP3.LUT P0, RZ, R6, 0xff, RZ, 0xc0, !PT ;  /* 0x000000ff06ff7812 */ /* 0x000fe2000780c0ff */
[----:B------:R-:W-:-:S12]  /*7ae0*/  IMAD.MOV.U32 R6, RZ, RZ, R28 ;  /* 0x000000ffff067224 */ /* 0x000fd800078e001c */
[----:B------:R-:W-:Y:S05]  /*7af0*/  @P0 BRA `(.L_x_165) ;  /* 0xffffff9400000947 */ /* 0x000fea000383ffff */
[----:B------:R-:W-:Y:S05]  /*7b00*/  EXIT ;  /* 0x000000000000794d */ /* 0x000fea0003800000 */
.L_x_3:
[----:B0-----:R-:W-:Y:S01]  /*7b10*/  ULDC.64 UR4, c[0x0][0x650] ;  /* 0x0001940000047ab9 */ /* 0x001fe20000000a00 */
        /* <DEDUP_REMOVED lines=25> */
.L_x_167:
[--C-:B------:R-:W-:Y:S01]  /*7cb0*/  SHF.R.U64 R16, R14, R18, R15.reuse ;  /* 0x000000120e107219 */ /* 0x100fe2000000120f */
[----:B------:R-:W0:Y:S01]  /*7cc0*/  LDC R22, c[0x0][0x618] ;  /* 0x00018600ff167b82 */ /* 0x000e220000000800 */
[----:B------:R-:W-:Y:S01]  /*7cd0*/  I2FP.F32.U32 R7, R8 ;  /* 0x0000000800077245 */ /* 0x000fe20000201000 */
[----:B------:R-:W-:Y:S01]  /*7ce0*/  ULDC UR4, c[0x0][0x150] ;  /* 0x0000540000047ab9 */ /* 0x000fe20000000800 */
[----:B------:R-:W-:Y:S02]  /*7cf0*/  SHF.R.U32.HI R6, RZ, R18, R15 ;  /* 0x00000012ff067219 */ /* 0x000fe4000001160f */
[----:B------:R-:W-:Y:S01]  /*7d00*/  IADD3 R9, P0, RZ, -R16, RZ ;  /* 0x80000010ff097210 */ /* 0x000fe20007f1e0ff */
[----:B------:R-:W-:Y:S01]  /*7d10*/  FMUL R13, R7, UR4 ;  /* 0x00000004070d7c20 */ /* 0x000fe20008400000 */
[----:B------:R-:W-:Y:S01]  /*7d20*/  ULDC UR4, c[0x0][0x154] ;  /* 0x0000550000047ab9 */ /* 0x000fe20000000800 */
[----:B------:R-:W1:Y:S02]  /*7d30*/  LDC.64 R24, c[0x0][0x640] ;  /* 0x00019000ff187b82 */ /* 0x000e640000000a00 */
[----:B------:R-:W-:-:S02]  /*7d40*/  IMAD.X R11, RZ, RZ, ~R6, P0 ;  /* 0x000000ffff0b7224 */ /* 0x000fc400000e0e06 */
[----:B------:R-:W2:Y:S01]  /*7d50*/  F2I.U32.TRUNC.NTZ R13, R13 ;  /* 0x0000000d000d7305 */ /* 0x000ea2000020f000 */
[----:B------:R-:W-:-:S03]  /*7d60*/  IMAD.WIDE.U32 R6, R9, R20, R2 ;  /* 0x0000001409067225 */ /* 0x000fc600078e0002 */
[----:B------:R-:W3:Y:S01]  /*7d70*/  LDC R15, c[0x0][0x144] ;  /* 0x00005100ff0f7b82 */ /* 0x000ee20000000800 */
[----:B------:R-:W-:-:S04]  /*7d80*/  IMAD R12, R11, R20, RZ ;  /* 0x000000140b0c7224 */ /* 0x000fc800078e02ff */
[----:B------:R-:W-:Y:S02]  /*7d90*/  IMAD R9, R9, R21, R12 ;  /* 0x0000001509097224 */ /* 0x000fe400078e020c */
[----:B------:R-:W-:Y:S01]  /*7da0*/  IMAD.MOV.U32 R12, RZ, RZ, -0x1 ;  /* 0xffffffffff0c7424 */ /* 0x000fe200078e00ff */
[----:B------:R-:W4:Y:S01]  /*7db0*/  LDC R18, c[0x0][0x608] ;  /* 0x00018200ff127b82 */ /* 0x000f220000000800 */
[----:B------:R-:W-:Y:S01]  /*7dc0*/  IMAD.IADD R7, R7, 0x1, R9 ;  /* 0x0000000107077824 */ /* 0x000fe200078e0209 */
[----:B------:R-:W-:-:S04]  /*7dd0*/  I2FP.F32.U32 R9, R10 ;  /* 0x0000000a00097245 */ /* 0x000fc80000201000 */
[-C--:B0-----:R-:W-:Y:S01]  /*7de0*/  SHF.R.U64 R14, R6, R22.reuse, R7 ;  /* 0x00000016060e7219 */ /* 0x081fe20000001207 */
[----:B--2---:R-:W-:Y:S01]  /*7df0*/  IMAD.MOV R6, RZ, RZ, -R13 ;  /* 0x000000ffff067224 */ /* 0x004fe200078e0a0d */
[----:B------:R-:W0:Y:S01]  /*7e00*/  LDC R11, c[0x0][0x658] ;  /* 0x00019600ff0b7b82 */ /* 0x000e220000000800 */
[----:B-1----:R-:W-:Y:S01]  /*7e10*/  ISETP.NE.U32.AND P0, PT, R24, RZ, PT ;  /* 0x000000ff1800720c */ /* 0x002fe20003f05070 */
[----:B------:R-:W-:Y:S01]  /*7e20*/  FMUL R9, R9, UR4 ;  /* 0x0000000409097c20 */ /* 0x000fe20008400000 */
[----:B------:R-:W-:Y:S02]  /*7e30*/  SHF.R.U32.HI R7, RZ, R22, R7 ;  /* 0x00000016ff077219 */ /* 0x000fe40000011607 */
[----:B------:R-:W-:-:S03]  /*7e40*/  ISETP.NE.AND.EX P0, PT, R25, RZ, PT, P0 ;  /* 0x000000ff1900720c */ /* 0x000fc60003f05300 */
[----:B------:R-:W1:Y:S01]  /*7e50*/  LDC R21, c[0x0][0x148] ;  /* 0x00005200ff157b82 */ /* 0x000e620000000800 */
[----:B---3--:R-:W-:Y:S02]  /*7e60*/  IMAD R22, R15, R6, R8 ;  /* 0x000000060f167224 */ /* 0x008fe400078e0208 */
[----:B------:R-:W-:-:S05]  /*7e70*/  IMAD.MOV.U32 R8, RZ, RZ, 0x1 ;  /* 0x00000001ff087424 */ /* 0x000fca00078e00ff */
[----:B------:R-:W2:Y:S01]  /*7e80*/  LDC R20, c[0x0][0x600] ;  /* 0x00018000ff147b82 */ /* 0x000ea20000000800 */
[-CC-:B----4-:R-:W-:Y:S02]  /*7e90*/  SHF.R.U64 R17, R14, R18.reuse, R7.reuse ;  /* 0x000000120e117219 */ /* 0x190fe40000001207 */
[----:B------:R-:W-:Y:S02]  /*7ea0*/  SHF.R.U32.HI R6, RZ, R18, R7 ;  /* 0x00000012ff067219 */ /* 0x000fe40000011607 */
[----:B------:R3:W4:Y:S03]  /*7eb0*/  F2I.U32.TRUNC.NTZ R18, R9 ;  /* 0x0000000900127305 */ /* 0x000726000020f000 */
[----:B------:R-:W1:Y:S01]  /*7ec0*/  LDC R23, c[0x0][0x648] ;  /* 0x00019200ff177b82 */ /* 0x000e620000000800 */
[-C--:B0-----:R-:W-:Y:S02]  /*7ed0*/  SHF.R.U64 R19, R17, R11.reuse, R6 ;  /* 0x0000000b11137219 */ /* 0x081fe40000001206 */
[----:B------:R-:W-:-:S02]  /*7ee0*/  SHF.L.U32 R12, R12, R11, RZ ;  /* 0x0000000b0c0c7219 */ /* 0x000fc400000006ff */
[-C--:B------:R-:W-:Y:S01]  /*7ef0*/  SHF.R.U32.HI R7, RZ, R11.reuse, R6 ;  /* 0x0000000bff077219 */ /* 0x080fe20000011606 */
[----:B------:R-:W-:Y:S01]  /*7f00*/  IMAD.MOV.U32 R6, RZ, RZ, R19 ;  /* 0x000000ffff067224 */ /* 0x000fe200078e0013 */
[----:B------:R-:W-:Y:S01]  /*7f10*/  SHF.L.U32 R27, R8, R11, RZ ;  /* 0x0000000b081b7219 */ /* 0x000fe200000006ff */
[----:B------:R-:W0:Y:S01]  /*7f20*/  LDC R26, c[0x0][0x638] ;  /* 0x00018e00ff1a7b82 */ /* 0x000e220000000800 */
[----:B------:R-:W-:-:S07]  /*7f30*/  LOP3.LUT R28, RZ, R12, RZ, 0x33, !PT ;  /* 0x0000000cff1c7212 */ /* 0x000fce00078e33ff */
[----:B------:R-:W0:Y:S01]  /*7f40*/  LDC R29, c[0x0][0x610] ;  /* 0x00018400ff1d7b82 */ /* 0x000e220000000800 */
[----:B---34-:R-:W-:Y:S05]  /*7f50*/  @!P0 BRA `(.L_x_168) ;  /* 0x0000000000288947 */ /* 0x018fea0003800000 */
        /* <DEDUP_REMOVED lines=10> */
.L_x_168:
[----:B-1----:R-:W-:Y:S01]  /*8000*/  SHF.R.U64 R7, R6, R23, R7 ;  /* 0x0000001706077219 */ /* 0x002fe20000001207 */
[----:B--2---:R-:W-:Y:S01]  /*8010*/  VIADD R9, R20, 0xffffffff ;  /* 0xffffffff14097836 */ /* 0x004fe20000000000 */
[----:B------:R-:W-:Y:S01]  /*8020*/  LOP3.LUT R6, R17, R28, RZ, 0xc0, !PT ;  /* 0x0000001c11067212 */ /* 0x000fe200078ec0ff */
[----:B------:R-:W-:Y:S02]  /*8030*/  IMAD.MOV R18, RZ, RZ, -R18 ;  /* 0x000000ffff127224 */ /* 0x000fe400078e0a12 */
[----:B------:R-:W-:Y:S02]  /*8040*/  IMAD.MOV R8, RZ, RZ, -R7 ;  /* 0x000000ffff087224 */ /* 0x000fe400078e0a07 */
[----:B------:R-:W-:Y:S01]  /*8050*/  IMAD R11, R27, R7, R6 ;  /* 0x000000071b0b7224 */ /* 0x000fe200078e0206 */
[----:B------:R-:W-:Y:S01]  /*8060*/  LOP3.LUT R7, R14, R9, RZ, 0xc0, !PT ;  /* 0x000000090e077212 */ /* 0x000fe200078ec0ff */
[----:B------:R-:W-:Y:S02]  /*8070*/  @P2 IMAD R22, R21, R18, R10 ;  /* 0x0000001215162224 */ /* 0x000fe400078e020a */
[----:B0-----:R-:W-:-:S02]  /*8080*/  IMAD R6, R8, R26, R19 ;  /* 0x0000001a08067224 */ /* 0x001fc400078e0213 */
[----:B------:R-:W-:Y:S02]  /*8090*/  IMAD R11, R11, R29, R22 ;  /* 0x0000001d0b0b7224 */ /* 0x000fe400078e0216 */
[----:B------:R-:W-:Y:S02]  /*80a0*/  IMAD R6, R6, R20, R7 ;  /* 0x0000001406067224 */ /* 0x000fe400078e0207 */
[----:B------:R-:W-:-:S03]  /*80b0*/  IMAD.MOV.U32 R8, RZ, RZ, 0x1 ;  /* 0x00000001ff087424 */ /* 0x000fc600078e00ff */
[----:B------:R-:W-:Y:S02]  /*80c0*/  SEL R14, R6, R11, !P2 ;  /* 0x0000000b060e7207 */ /* 0x000fe40005000000 */
[----:B------:R-:W-:Y:S01]  /*80d0*/  SEL R11, R11, R6, !P2 ;  /* 0x000000060b0b7207 */ /* 0x000fe20005000000 */
[----:B------:R-:W-:Y:S01]  /*80e0*/  IMAD.MOV.U32 R6, RZ, RZ, R16 ;  /* 0x000000ffff067224 */ /* 0x000fe200078e0010 */
[----:B------:R-:W-:-:S07]  /*80f0*/  PRMT R7, R8, 0x7610, R7 ;  /* 0x0000761008077816 */ /* 0x000fce0000000007 */
.L_x_166:
[----:B------:R-:W-:-:S08]  /*8100*/  NOP ;  /* 0x0000000000007918 */ /* 0x000fd00000000000 */
[----:B------:R-:W0:-:S00]  /*8110*/  USETMAXREG.DEALLOC.CTAPOOL 0x28 ;  /* 0x00000028000079c8 */ /* 0x000e0000080e0500 */
[----:B0-----:R-:W-:-:S13]  /*8120*/  ISETP.NE.AND P0, PT, R5, RZ, PT ;  /* 0x000000ff0500720c */ /* 0x001fda0003f05270 */
[----:B------:R-:W-:Y:S05]  /*8130*/  @P0 EXIT ;  /* 0x000000000000094d */ /* 0x000fea0003800000 */
[----:B------:R-:W-:Y:S01]  /*8140*/  LOP3.LUT P0, RZ, R7, 0xff, RZ, 0xc0, !PT ;  /* 0x000000ff07ff7812 */ /* 0x000fe2000780c0ff */
[----:B------:R-:W-:Y:S02]  /*8150*/  IMAD.MOV.U32 R5, RZ, RZ, 0x1 ;  /* 0x00000001ff057424 */ /* 0x000fe400078e00ff */
[----:B------:R-:W-:-:S10]  /*8160*/  IMAD.MOV.U32 R13, RZ, RZ, RZ ;  /* 0x000000ffff0d7224 */ /* 0x000fd400078e00ff */
[----:B------:R-:W-:Y:S05]  /*8170*/  @!P0 BRA `(.L_x_169) ;  /* 0x0000000c00288947 */ /* 0x000fea0003800000 */
[----:B------:R-:W0:Y:S01]  /*8180*/  LDC R5, c[0x0][0x28c] ;  /* 0x0000a300ff057b82 */ /* 0x000e220000000800 */
[----:B------:R-:W-:Y:S01]  /*8190*/  ULDC UR5, c[0x0][0x600] ;  /* 0x0001800000057ab9 */ /* 0x000fe20000000800 */
[----:B------:R-:W-:Y:S01]  /*81a0*/  ULDC UR4, c[0x0][0xc] ;  /* 0x0000030000047ab9 */ /* 0x000fe20000000800 */
[----:B------:R-:W-:Y:S01]  /*81b0*/  UIADD3 UR16, UR5, -0x1, URZ ;  /* 0xffffffff05107890 */ /* 0x000fe2000fffe03f */
[C---:B------:R-:W-:Y:S01]  /*81c0*/  LOP3.LUT P3, RZ, R0.reuse, 0x7f, RZ, 0xc0, !PT ;  /* 0x0000007f00ff7812 */ /* 0x040fe2000786c0ff */
[----:B------:R-:W-:Y:S01]  /*81d0*/  ULDC UR6, c[0x0][0x658] ;  /* 0x0001960000067ab9 */ /* 0x000fe20000000800 */
[----:B------:R-:W-:Y:S01]  /*81e0*/  ULDC UR5, c[0x0][0x10] ;  /* 0x0000040000057ab9 */ /* 0x000fe20000000800 */
[----:B------:R-:W-:Y:S01]  /*81f0*/  UMOV UR7, 0xffffffff ;  /* 0xffffffff00077882 */ /* 0x000fe20000000000 */
[----:B------:R-:W-:Y:S01]  /*8200*/  UMOV UR8, 0x1 ;  /* 0x0000000100087882 */ /* 0x000fe20000000000 */
[----:B------:R-:W-:Y:S01]  /*8210*/  UIMAD.WIDE.U32 UR4, UR4, UR5, URZ ;  /* 0x00000005040472a5 */ /* 0x000fe2000f8e003f */
[----:B------:R-:W-:Y:S01]  /*8220*/  LOP3.LUT P0, RZ, R0, 0x1f, RZ, 0xc0, !PT ;  /* 0x0000001f00ff7812 */ /* 0x000fe2000780c0ff */
[----:B------:R-:W-:Y:S01]  /*8230*/  USHF.L.U32 UR7, UR7, UR6, URZ ;  /* 0x0000000607077299 */ /* 0x000fe2000800063f */
[----:B------:R-:W-:Y:S01]  /*8240*/  BSSY B0, `(.L_x_169) ;  /* 0x00000bd000007945 */ /* 0x000fe20003800000 */
[----:B------:R-:W-:Y:S01]  /*8250*/  USHF.L.U32 UR18, UR8, UR6, URZ ;  /* 0x0000000608127299 */ /* 0x000fe2000800063f */
[----:B------:R-:W-:Y:S01]  /*8260*/  IMAD.MOV.U32 R15, RZ, RZ, 0x1 ;  /* 0x00000001ff0f7424 */ /* 0x000fe200078e00ff */
[----:B------:R-:W-:Y:S01]  /*8270*/  LOP3.LUT R16, R4, 0x2, RZ, 0xfc, !PT ;  /* 0x0000000204107812 */ /* 0x000fe200078efcff */
[----:B------:R-:W-:Y:S01]  /*8280*/  ULDC UR6, c[0x0][0x14] ;  /* 0x0000050000067ab9 */ /* 0x000fe20000000800 */
[----:B------:R-:W-:Y:S01]  /*8290*/  PLOP3.LUT P0, PT, P0, P3, PT, 0x8a, 0x0 ;  /* 0x000000000000781c */ /* 0x000fe20000707172 */
[----:B------:R-:W-:Y:S01]  /*82a0*/  UIMAD.WIDE.U32 UR20, UR4, UR6, URZ ;  /* 0x00000006041472a5 */ /* 0x000fe2000f8e003f */
[----:B------:R-:W-:Y:S01]  /*82b0*/  IMAD.MOV.U32 R13, RZ, RZ, RZ ;  /* 0x000000ffff0d7224 */ /* 0x000fe200078e00ff */
[----:B------:R-:W-:-:S02]  /*82c0*/  UIMAD UR13, UR5, UR6, URZ ;  /* 0x00000006050d72a4 */ /* 0x000fc4000f8e023f */
[----:B------:R-:W-:Y:S01]  /*82d0*/  ULOP3.LUT UR17, URZ, UR7, URZ, 0x33, !UPT ;  /* 0x000000073f117292 */ /* 0x000fe2000f8e333f */
[----:B0-----:R-:W-:Y:S01]  /*82e0*/  VIADD R5, R5, 0x3f ;  /* 0x0000003f05057836 */ /* 0x001fe20000000000 */
[----:B------:R-:W-:Y:S01]  /*82f0*/  UIADD3 UR13, UR21, UR13, URZ ;  /* 0x0000000d150d7290 */ /* 0x000fe2000fffe03f */
[----:B------:R-:W-:-:S03]  /*8300*/  ULDC.64 UR22, c[0x0][0x198] ;  /* 0x0000660000167ab9 */ /* 0x000fc60000000a00 */
[----:B------:R-:W-:-:S04]  /*8310*/  SHF.R.S32.HI R8, RZ, 0x1f, R5 ;  /* 0x0000001fff087819 */ /* 0x000fc80000011405 */
[----:B------:R-:W-:Y:S01]  /*8320*/  LEA.HI R8, R8, R5, RZ, 0x6 ;  /* 0x0000000508087211 */ /* 0x000fe200078f30ff */
[----:B------:R-:W-:-:S03]  /*8330*/  IMAD.MOV.U32 R5, RZ, RZ, 0x1 ;  /* 0x00000001ff057424 */ /* 0x000fc600078e00ff */
[----:B------:R-:W-:-:S05]  /*8340*/  SHF.R.S32.HI R12, RZ, 0x6, R8 ;  /* 0x00000006ff0c7819 */ /* 0x000fca0000011408 */
[----:B------:R-:W-:-:S07]  /*8350*/  VIADD R0, R12, 0x1 ;  /* 0x000000010c007836 */ /* 0x000fce0000000000 */
.L_x_181:
[----:B------:R-:W-:-:S03]  /*8360*/  UMOV UR4, 0xffffffff ;  /* 0xffffffff00047882 */ /* 0x000fc60000000000 */
[----:B------:R-:W-:Y:S05]  /*8370*/  BRA.DIV UR4, `(.L_x_170) ;  /* 0x0000000e04747947 */ /* 0x000fea000b800000 */
[----:B------:R-:W-:-:S13]  /*8380*/  ELECT P1, URZ, PT ;  /* 0x00000000003f782f */ /* 0x000fda0003820000 */
.L_x_191:
[----:B------:R-:W0:Y:S01]  /*8390*/  LDC R7, c[0x0][0x28c] ;  /* 0x0000a300ff077b82 */ /* 0x000e220000000800 */
[----:B------:R-:W-:Y:S01]  /*83a0*/  BSSY B1, `(.L_x_171) ;  /* 0x0000035000017945 */ /* 0x000fe20003800000 */
[----:B0-----:R-:W-:-:S13]  /*83b0*/  ISETP.LT.OR P1, PT, R7, 0x1, !P1 ;  /* 0x000000010700780c */ /* 0x001fda0004f21670 */
[----:B------:R-:W-:Y:S05]  /*83c0*/  @P1 BRA `(.L_x_172) ;  /* 0x0000000000c81947 */ /* 0x000fea0003800000 */
[----:B------:R-:W-:Y:S02]  /*83d0*/  IMAD.SHL.U32 R14, R14, 0x80, RZ ;  /* 0x000000800e0e7824 */ /* 0x000fe400078e00ff */
[----:B------:R-:W-:Y:S02]  /*83e0*/  IMAD.SHL.U32 R17, R11, 0x80, RZ ;  /* 0x000000800b117824 */ /* 0x000fe400078e00ff */
[----:B------:R-:W-:Y:S02]  /*83f0*/  IMAD.MOV.U32 R20, RZ, RZ, RZ ;  /* 0x000000ffff147224 */ /* 0x000fe400078e00ff */
[----:B------:R-:W-:Y:S02]  /*8400*/  IMAD.MOV.U32 R7, RZ, RZ, R0 ;  /* 0x000000ffff077224 */ /* 0x000fe400078e0000 */
[----:B------:R-:W-:Y:S02]  /*8410*/  IMAD.MOV.U32 R8, RZ, RZ, R5 ;  /* 0x000000ffff087224 */ /* 0x000fe400078e0005 */
[----:B------:R-:W-:-:S07]  /*8420*/  IMAD.MOV.U32 R9, RZ, RZ, R13 ;  /* 0x000000ffff097224 */ /* 0x000fce00078e000d */
.L_x_176:
[----:B------:R-:W0:Y:S01]  /*8430*/  S2R R11, SR_CgaCtaId ;  /* 0x00000000000b7919 */ /* 0x000e220000008800 */
[----:B------:R-:W-:-:S04]  /*8440*/  MOV R10, 0x400 ;  /* 0x00000400000a7802 */ /* 0x000fc80000000f00 */
[----:B0-----:R-:W-:Y:S02]  /*8450*/  LEA R18, R11, R10, 0x18 ;  /* 0x0000000a0b127211 */ /* 0x001fe400078ec0ff */
[----:B------:R-:W-:Y:S01]  /*8460*/  SHF.L.U32 R10, R8, 0x1f, RZ ;  /* 0x0000001f080a7819 */ /* 0x000fe200000006ff */
[----:B------:R-:W0:Y:S02]  /*8470*/  @!P3 LDC R11, c[0x0][0x500] ;  /* 0x00014000ff0bbb82 */ /* 0x000e240000000800 */
[----:B------:R-:W-:-:S04]  /*8480*/  IMAD R19, R9, 0x8, R18 ;  /* 0x0000000809137824 */ /* 0x000fc800078e0212 */
[----:B------:R-:W1:Y:S02]  /*8490*/  SYNCS.PHASECHK.TRANS64.TRYWAIT P1, [R19+URZ+0x18], R10 ;  /* 0x0000180a130075a7 */ /* 0x000e64000802017f */
[----:B-1----:R-:W-:Y:S05]  /*84a0*/  @!P1 BRA `(.L_x_173) ;  /* 0x0000000c00489947 */ /* 0x002fea0003800000 */
.L_x_192:
[----:B-1----:R-:W-:Y:S01]  /*84b0*/  PRMT R10, R16, 0x9910, RZ ;  /* 0x00009910100a7816 */ /* 0x002fe200000000ff */
[----:B0-----:R0:W-:Y:S03]  /*84c0*/  @!P3 SYNCS.ARRIVE.TRANS64 RZ, [R19+URZ], R11 ;  /* 0x0000000b13ffb9a7 */ /* 0x0011e6000800003f */
[----:B------:R-:W-:-:S13]  /*84d0*/  ISETP.NE.AND P1, PT, R10, 0x2, PT ;  /* 0x000000020a00780c */ /* 0x000fda0003f25270 */
[----:B0-----:R-:W-:Y:S05]  /*84e0*/  @P1 BRA `(.L_x_174) ;  /* 0x0000000000041947 */ /* 0x001fea0003800000 */
[----:B------:R-:W-:Y:S01]  /*84f0*/  BPT.TRAP 0x1 ;  /* 0x000000040000795c */ /* 0x000fe20000300000 */
.L_x_174:
[----:B------:R-:W-:Y:S05]  /*8500*/  @P0 BRA `(.L_x_175) ;  /* 0x0000000000040947 */ /* 0x000fea0003800000 */
[----:B------:R-:W-:Y:S01]  /*8510*/  BPT.TRAP 0x1 ;  /* 0x000000040000795c */ /* 0x000fe20000300000 */
.L_x_175:
[----:B------:R-:W-:Y:S01]  /*8520*/  IMAD R18, R9, 0x2000, R18 ;  /* 0x0000200009127824 */ /* 0x000fe200078e0212 */
[----:B------:R-:W-:Y:S01]  /*8530*/  R2UR UR9, R19 ;  /* 0x00000000130972ca */ /* 0x000fe200000e0000 */
[----:B------:R-:W-:Y:S01]  /*8540*/  VIADD R7, R7, 0xffffffff ;  /* 0xffffffff07077836 */ /* 0x000fe20000000000 */
[----:B------:R-:W-:Y:S01]  /*8550*/  UIADD3 UR4, UP0, UR22, 0xf0, URZ ;  /* 0x000000f016047890 */ /* 0x000fe2000ff1e03f */
[----:B------:R-:W-:Y:S01]  /*8560*/  R2UR UR11, R17 ;  /* 0x00000000110b72ca */ /* 0x000fe200000e0000 */
[----:B------:R-:W-:Y:S01]  /*8570*/  UIADD3 UR24, UP1, UR22, 0x1f0, URZ ;  /* 0x000001f016187890 */ /* 0x000fe2000ff3e03f */
[----:B------:R-:W-:Y:S01]  /*8580*/  R2UR UR8, R18 ;  /* 0x00000000120872ca */ /* 0x000fe200000e0000 */
[----:B------:R-:W-:Y:S01]  /*8590*/  UIADD3.X UR5, URZ, UR23, URZ, UP0, !UPT ;  /* 0x000000173f057290 */ /* 0x000fe200087fe43f */
[----:B------:R-:W-:Y:S01]  /*85a0*/  R2UR UR10, R20 ;  /* 0x00000000140a72ca */ /* 0x000fe200000e0000 */
[----:B------:R-:W-:Y:S01]  /*85b0*/  VIADD R9, R9, 0x1 ;  /* 0x0000000109097836 */ /* 0x000fe20000000000 */
[----:B------:R-:W-:Y:S01]  /*85c0*/  R2UR UR12, R6 ;  /* 0x00000000060c72ca */ /* 0x000fe200000e0000 */
[----:B------:R-:W-:Y:S01]  /*85d0*/  UIADD3.X UR25, URZ, UR23, URZ, UP1, !UPT ;  /* 0x000000173f197290 */ /* 0x000fe20008ffe43f */
[----:B------:R-:W-:Y:S01]  /*85e0*/  R2UR UR19, R14 ;  /* 0x000000000e1372ca */ /* 0x000fe200000e0000 */
[----:B------:R-:W-:Y:S01]  /*85f0*/  UMOV UR6, 0x0 ;  /* 0x0000000000067882 */ /* 0x000fe20000000000 */
[----:B------:R-:W-:Y:S01]  /*8600*/  ISETP.GT.AND P4, PT, R7, 0x1, PT ;  /* 0x000000010700780c */ /* 0x000fe20003f84270 */
[----:B------:R-:W-:Y:S01]  /*8610*/  UMOV UR7, 0x10000000 ;  /* 0x1000000000077882 */ /* 0x000fe20000000000 */
[----:B------:R-:W-:Y:S01]  /*8620*/  ISETP.NE.AND P1, PT, R9, 0x3, PT ;  /* 0x000000030900780c */ /* 0x000fe20003f25270 */
[----:B------:R-:W-:-:S02]  /*8630*/  VIADD R20, R20, 0x40 ;  /* 0x0000004014147836 */ /* 0x000fc40000000000 */
[----:B------:R-:W-:Y:S01]  /*8640*/  UIADD3 UR14, UR8, 0x100, URZ ;  /* 0x00000100080e7890 */ /* 0x000fe2000fffe03f */
[----:B------:R-:W-:Y:S01]  /*8650*/  SEL R11, RZ, 0x1, P1 ;  /* 0x00000001ff0b7807 */ /* 0x000fe20000800000 */
[----:B------:R-:W-:Y:S01]  /*8660*/  UIADD3 UR15, UR8, 0x6100, URZ ;  /* 0x00006100080f7890 */ /* 0x000fe2000fffe03f */
[----:B------:R-:W-:Y:S02]  /*8670*/  SEL R9, R9, RZ, P1 ;  /* 0x000000ff09097207 */ /* 0x000fe40000800000 */
[----:B------:R-:W-:Y:S02]  /*8680*/  LOP3.LUT R8, R8, R11, RZ, 0x3c, !PT ;  /* 0x0000000b08087212 */ /* 0x000fe400078e3cff */
[----:B------:R-:W-:Y:S02]  /*8690*/  UMOV UR8, UR14 ;  /* 0x0000000e00087c82 */ /* 0x000fe40008000000 */
[----:B------:R0:W-:Y:S02]  /*86a0*/  UTMALDG.3D [UR8], [UR4], desc[UR6] ;  /* 0x00000608040075b4 */ /* 0x0001e40008011000 */
[----:B0-----:R-:W-:Y:S01]  /*86b0*/  UMOV UR8, UR15 ;  /* 0x0000000f00087c82 */ /* 0x001fe20008000000 */
[----:B------:R-:W-:-:S02]  /*86c0*/  UMOV UR11, UR19 ;  /* 0x00000013000b7c82 */ /* 0x000fc40008000000 */
[----:B------:R0:W-:Y:S02]  /*86d0*/  UTMALDG.3D [UR8], [UR24], desc[UR6] ;  /* 0x00000608180075b4 */ /* 0x0001e40008011000 */
[----:B0-----:R-:W-:Y:S05]  /*86e0*/  @P4 BRA `(.L_x_176) ;  /* 0xfffffffc00504947 */ /* 0x001fea000383ffff */
.L_x_172:
[----:B------:R-:W-:Y:S05]  /*86f0*/  BSYNC B1 ;  /* 0x0000000000017941 */ /* 0x000fea0003800000 */
.L_x_171:
[----:B------:R-:W-:Y:S01]  /*8700*/  LOP3.LUT P4, RZ, R15, 0xff, RZ, 0xc0, !PT ;  /* 0x000000ff0fff7812 */ /* 0x000fe2000788c0ff */
[----:B------:R-:W-:Y:S01]  /*8710*/  IMAD.IADD R13, R12, 0x1, R13 ;  /* 0x000000010c0d7824 */ /* 0x000fe200078e020d */
[----:B------:R-:W-:Y:S01]  /*8720*/  IADD3 R2, P5, R2, UR20, RZ ;  /* 0x0000001402027c10 */ /* 0x000fe2000ffbe0ff */
[----:B------:R-:W-:Y:S01]  /*8730*/  ULDC.64 UR4, c[0x0][0x650] ;  /* 0x0001940000047ab9 */ /* 0x000fe20000000a00 */
[----:B------:R-:W-:Y:S01]  /*8740*/  BSSY B1, `(.L_x_177) ;  /* 0x000006a000017945 */ /* 0x000fe20003800000 */
[----:B------:R-:W-:Y:S01]  /*8750*/  IMAD.MOV.U32 R11, RZ, RZ, -0x1 ;  /* 0xffffffffff0b7424 */ /* 0x000fe200078e00ff */
[----:B------:R-:W-:Y:S01]  /*8760*/  ISETP.GT.U32.AND P1, PT, R13, 0x2, PT ;  /* 0x000000020d00780c */ /* 0x000fe20003f24070 */
[----:B------:R-:W-:Y:S01]  /*8770*/  IMAD.MOV.U32 R14, RZ, RZ, -0x1 ;  /* 0xffffffffff0e7424 */ /* 0x000fe200078e00ff */
[----:B------:R-:W-:Y:S02]  /*8780*/  IADD3.X R3, R3, UR13, RZ, P5, !PT ;  /* 0x0000000d03037c10 */ /* 0x000fe4000affe4ff */
[----:B------:R-:W-:-:S02]  /*8790*/  ISETP.LT.U32.AND P1, PT, R12, 0x3, P1 ;  /* 0x000000030c00780c */ /* 0x000fc40000f21070 */
[----:B------:R-:W-:Y:S01]  /*87a0*/  PRMT R15, RZ, 0x7610, R15 ;  /* 0x00007610ff0f7816 */ /* 0x000fe2000000000f */
[----:B------:R-:W0:Y:S01]  /*87b0*/  @P4 S2R R7, SR_CgaCtaId ;  /* 0x0000000000074919 */ /* 0x000e220000008800 */
[----:B------:R-:W-:-:S04]  /*87c0*/  @P4 MOV R6, 0x400 ;  /* 0x0000040000064802 */ /* 0x000fc80000000f00 */
[----:B0-----:R-:W-:Y:S01]  /*87d0*/  @P4 LEA R8, R7, R6, 0x18 ;  /* 0x0000000607084211 */ /* 0x001fe200078ec0ff */
[----:B------:R-:W-:Y:S01]  /*87e0*/  IMAD.WIDE.U32 R6, R13, -0x55555555, RZ ;  /* 0xaaaaaaab0d067825 */ /* 0x000fe200078e00ff */
[----:B------:R-:W-:Y:S02]  /*87f0*/  SEL R6, RZ, 0x1, !P1 ;  /* 0x00000001ff067807 */ /* 0x000fe40004800000 */
[----:B------:R-:W-:Y:S01]  /*8800*/  ISETP.GE.U32.AND P1, PT, R2, UR4, PT ;  /* 0x0000000402007c0c */ /* 0x000fe2000bf26070 */
[----:B------:R0:W-:Y:S01]  /*8810*/  @P4 SYNCS.ARRIVE.TRANS64.A1T0 RZ, [R8+URZ+0x48], RZ ;  /* 0x000048ff08ff49a7 */ /* 0x0001e2000810003f */
[----:B------:R-:W-:Y:S02]  /*8820*/  ISETP.GE.U32.AND P4, PT, R12, 0x3, PT ;  /* 0x000000030c00780c */ /* 0x000fe40003f86070 */
[----:B------:R-:W-:Y:S02]  /*8830*/  ISETP.GE.U32.AND.EX P1, PT, R3, UR5, PT, P1 ;  /* 0x0000000503007c0c */ /* 0x000fe4000bf26110 */
[----:B------:R-:W-:Y:S01]  /*8840*/  LOP3.LUT R5, R5, R6, RZ, 0x3c, !PT ;  /* 0x0000000605057212 */ /* 0x000fe200078e3cff */
[----:B------:R-:W-:Y:S01]  /*8850*/  IMAD.MOV.U32 R6, RZ, RZ, -0x1 ;  /* 0xffffffffff067424 */ /* 0x000fe200078e00ff */
[----:B0-----:R-:W-:-:S02]  /*8860*/  SHF.R.U32.HI R8, RZ, 0x1, R7 ;  /* 0x00000001ff087819 */ /* 0x001fc40000011607 */
[----:B------:R-:W-:-:S03]  /*8870*/  PRMT R7, RZ, 0x7610, R7 ;  /* 0x00007610ff077816 */ /* 0x000fc60000000007 */
[----:B------:R-:W-:Y:S02]  /*8880*/  IMAD R13, R8, -0x3, R13 ;  /* 0xfffffffd080d7824 */ /* 0x000fe400078e020d */
[----:B------:R-:W-:Y:S02]  /*8890*/  @P4 LOP3.LUT R5, R5, 0x1, R8, 0x78, !PT ;  /* 0x0000000105054812 */ /* 0x000fe400078e7808 */
[----:B------:R-:W-:Y:S05]  /*88a0*/  @P1 BRA `(.L_x_178) ;  /* 0x00000004004c1947 */ /* 0x000fea0003800000 */
[----:B------:R-:W-:Y:S01]  /*88b0*/  ULDC.64 UR4, c[0x0][0x628] ;  /* 0x00018a0000047ab9 */ /* 0x000fe20000000a00 */
[----:B------:R-:W0:Y:S01]  /*88c0*/  S2R R17, SR_CTAID.X ;  /* 0x0000000000117919 */ /* 0x000e220000002500 */
[----:B------:R-:W-:Y:S01]  /*88d0*/  ISETP.NE.U32.AND P1, PT, RZ, UR4, PT ;  /* 0x00000004ff007c0c */ /* 0x000fe2000bf25070 */
[----:B------:R-:W-:Y:S01]  /*88e0*/  ULDC UR7, c[0x0][0x630] ;  /* 0x00018c0000077ab9 */ /* 0x000fe20000000800 */
[----:B------:R-:W-:Y:S01]  /*88f0*/  IMAD.MOV.U32 R6, RZ, RZ, R2 ;  /* 0x000000ffff067224 */ /* 0x000fe200078e0002 */
[----:B------:R-:W1:Y:S01]  /*8900*/  S2R R14, SR_CTAID.Y ;  /* 0x00000000000e7919 */ /* 0x000e620000002600 */
[----:B------:R-:W-:Y:S01]  /*8910*/  ISETP.NE.AND.EX P1, PT, RZ, UR5, PT, P1 ;  /* 0x00000005ff007c0c */ /* 0x000fe2000bf25310 */
[----:B------:R-:W-:-:S12]  /*8920*/  IMAD.MOV.U32 R7, RZ, RZ, R3 ;  /* 0x000000ffff077224 */ /* 0x000fd800078e0003 */
[----:B------:R-:W-:Y:S05]  /*8930*/  @!P1 BRA `(.L_x_179) ;  /* 0x0000000000289947 */ /* 0x000fea0003800000 */
[----:B------:R-:W-:Y:S02]  /*8940*/  ULDC UR6, c[0x0][0x634] ;  /* 0x00018d0000067ab9 */ /* 0x000fe40000000800 */
[----:B------:R-:W-:-:S05]  /*8950*/  IADD3 R11, P1, R2, UR6, RZ ;  /* 0x00000006020b7c10 */ /* 0x000fca000ff3e0ff */
[----:B------:R-:W-:-:S04]  /*8960*/  IMAD.X R19, RZ, RZ, R3, P1 ;  /* 0x000000ffff137224 */ /* 0x000fc800008e0603 */
[----:B------:R-:W-:-:S04]  /*8970*/  IMAD.WIDE.U32 R8, R19, UR4, RZ ;  /* 0x0000000413087c25 */ /* 0x000fc8000f8e00ff */
[----:B------:R-:W-:-:S04]  /*8980*/  IMAD.WIDE.U32 R8, P1, R11, UR5, R8 ;  /* 0x000000050b087c25 */ /* 0x000fc8000f820008 */
[----:B------:R-:W-:-:S04]  /*8990*/  IMAD.WIDE.U32 R10, R11, UR4, RZ ;  /* 0x000000040b0a7c25 */ /* 0x000fc8000f8e00ff */
[----:B------:R-:W-:Y:S01]  /*89a0*/  IMAD.X R7, RZ, RZ, RZ, P1 ;  /* 0x000000ffff077224 */ /* 0x000fe200008e06ff */
[----:B------:R-:W-:Y:S01]  /*89b0*/  IADD3 RZ, P1, R11, R8, RZ ;  /* 0x000000080bff7210 */ /* 0x000fe20007f3e0ff */
[----:B------:R-:W-:-:S04]  /*89c0*/  IMAD.MOV.U32 R6, RZ, RZ, R9 ;  /* 0x000000ffff067224 */ /* 0x000fc800078e0009 */
[----:B------:R-:W-:-:S08]  /*89d0*/  IMAD.WIDE.U32.X R6, R19, UR5, R6, P1 ;  /* 0x0000000513067c25 */ /* 0x000fd000088e0406 */
.L_x_179:
[--C-:B------:R-:W-:Y:S01]  /*89e0*/  SHF.R.U64 R10, R6, UR7, R7.reuse ;  /* 0x00000007060a7c19 */ /* 0x100fe20008001207 */
[----:B------:R-:W-:Y:S01]  /*89f0*/  ULDC.64 UR4, c[0x0][0x620] ;  /* 0x0001880000047ab9 */ /* 0x000fe20000000a00 */
[----:B------:R-:W-:Y:S01]  /*8a00*/  SHF.R.U32.HI R6, RZ, UR7, R7 ;  /* 0x00000007ff067c19 */ /* 0x000fe20008011607 */
[----:B------:R-:W2:Y:S01]  /*8a10*/  LDC R22, c[0x0][0x144] ;  /* 0x00005100ff167b82 */ /* 0x000ea20000000800 */
[----:B------:R-:W-:Y:S01]  /*8a20*/  IADD3 R9, P1, RZ, -R10, RZ ;  /* 0x8000000aff097210 */ /* 0x000fe20007f3e0ff */
[----:B------:R-:W-:Y:S01]  /*8a30*/  ULDC.64 UR8, c[0x0][0x640] ;  /* 0x0001900000087ab9 */ /* 0x000fe20000000a00 */
[----:B0-----:R-:W-:Y:S01]  /*8a40*/  I2FP.F32.U32 R11, R17 ;  /* 0x00000011000b7245 */ /* 0x001fe20000201000 */
[----:B------:R-:W-:Y:S02]  /*8a50*/  ULDC UR6, c[0x0][0x608] ;  /* 0x0001820000067ab9 */ /* 0x000fe40000000800 */
[----:B------:R-:W-:Y:S01]  /*8a60*/  IMAD.X R6, RZ, RZ, ~R6, P1 ;  /* 0x000000ffff067224 */ /* 0x000fe200008e0e06 */
[----:B------:R-:W-:Y:S01]  /*8a70*/  ISETP.NE.U32.AND P1, PT, RZ, UR8, PT ;  /* 0x00000008ff007c0c */ /* 0x000fe2000bf25070 */
[----:B------:R-:W0:Y:S02]  /*8a80*/  LDC R19, c[0x0][0x148] ;  /* 0x00005200ff137b82 */ /* 0x000e240000000800 */
[----:B------:R-:W-:Y:S01]  /*8a90*/  IMAD R8, R6, UR4, RZ ;  /* 0x0000000406087c24 */ /* 0x000fe2000f8e02ff */
[----:B------:R-:W-:Y:S01]  /*8aa0*/  ISETP.NE.AND.EX P1, PT, RZ, UR9, PT, P1 ;  /* 0x00000009ff007c0c */ /* 0x000fe2000bf25310 */
[----:B------:R-:W-:Y:S01]  /*8ab0*/  IMAD.WIDE.U32 R6, R9, UR4, R2 ;  /* 0x0000000409067c25 */ /* 0x000fe2000f8e0002 */
[----:B------:R-:W-:-:S03]  /*8ac0*/  ULDC UR4, c[0x0][0x150] ;  /* 0x0000540000047ab9 */ /* 0x000fc60000000800 */
[----:B------:R-:W-:Y:S02]  /*8ad0*/  IMAD R9, R9, UR5, R8 ;  /* 0x0000000509097c24 */ /* 0x000fe4000f8e0208 */
[----:B------:R-:W-:Y:S01]  /*8ae0*/  FMUL R8, R11, UR4 ;  /* 0x000000040b087c20 */ /* 0x000fe20008400000 */
[----:B------:R-:W-:Y:S01]  /*8af0*/  ULDC UR4, c[0x0][0x618] ;  /* 0x0001860000047ab9 */ /* 0x000fe20000000800 */
[----:B------:R-:W-:Y:S01]  /*8b00*/  ULDC UR5, c[0x0][0x154] ;  /* 0x0000550000057ab9 */ /* 0x000fe20000000800 */
[----:B------:R-:W-:-:S03]  /*8b10*/  IMAD.IADD R7, R7, 0x1, R9 ;  /* 0x0000000107077824 */ /* 0x000fc600078e0209 */
[----:B------:R-:W3:Y:S02]  /*8b20*/  F2I.U32.TRUNC.NTZ R8, R8 ;  /* 0x0000000800087305 */ /* 0x000ee4000020f000 */
[----:B------:R-:W-:Y:S02]  /*8b30*/  SHF.R.U64 R11, R6, UR4, R7 ;  /* 0x00000004060b7c19 */ /* 0x000fe40008001207 */
[----:B-1----:R-:W-:-:S05]  /*8b40*/  I2FP.F32.U32 R6, R14 ;  /* 0x0000000e00067245 */ /* 0x002fca0000201000 */
[----:B------:R-:W-:Y:S01]  /*8b50*/  FMUL R21, R6, UR5 ;  /* 0x0000000506157c20 */ /* 0x000fe20008400000 */
[----:B------:R-:W-:Y:S01]  /*8b60*/  SHF.R.U32.HI R6, RZ, UR4, R7 ;  /* 0x00000004ff067c19 */ /* 0x000fe20008011607 */
[----:B------:R-:W-:-:S03]  /*8b70*/  ULDC UR4, c[0x0][0x658] ;  /* 0x0001960000047ab9 */ /* 0x000fc60000000800 */
[--C-:B------:R-:W-:Y:S01]  /*8b80*/  SHF.R.U64 R20, R11, UR6, R6.reuse ;  /* 0x000000060b147c19 */ /* 0x100fe20008001206 */
[----:B------:R-:W1:Y:S01]  /*8b90*/  F2I.U32.TRUNC.NTZ R21, R21 ;  /* 0x0000001500157305 */ /* 0x000e62000020f000 */
[----:B------:R-:W-:Y:S01]  /*8ba0*/  SHF.R.U32.HI R7, RZ, UR6, R6 ;  /* 0x00000006ff077c19 */ /* 0x000fe20008011606 */
[----:B---3--:R-:W-:-:S03]  /*8bb0*/  IMAD.MOV R8, RZ, RZ, -R8 ;  /* 0x000000ffff087224 */ /* 0x008fc600078e0a08 */
[----:B------:R-:W-:Y:S01]  /*8bc0*/  SHF.R.U64 R18, R20, UR4, R7 ;  /* 0x0000000414127c19 */ /* 0x000fe20008001207 */
[----:B--2---:R-:W-:Y:S01]  /*8bd0*/  IMAD R17, R22, R8, R17 ;  /* 0x0000000816117224 */ /* 0x004fe200078e0211 */
[----:B------:R-:W-:-:S03]  /*8be0*/  SHF.R.U32.HI R23, RZ, UR4, R7 ;  /* 0x00000004ff177c19 */ /* 0x000fc60008011607 */
[----:B------:R-:W-:Y:S02]  /*8bf0*/  IMAD.MOV.U32 R6, RZ, RZ, R18 ;  /* 0x000000ffff067224 */ /* 0x000fe400078e0012 */
[----:B------:R-:W-:Y:S01]  /*8c00*/  IMAD.MOV.U32 R7, RZ, RZ, R23 ;  /* 0x000000ffff077224 */ /* 0x000fe200078e0017 */
[----:B-1----:R-:W-:Y:S06]  /*8c10*/  @!P1 BRA `(.L_x_180) ;  /* 0x0000000000289947 */ /* 0x002fec0003800000 */
[----:B------:R-:W-:Y:S02]  /*8c20*/  ULDC UR4, c[0x0][0x64c] ;  /* 0x0001930000047ab9 */ /* 0x000fe40000000800 */
[----:B------:R-:W-:-:S05]  /*8c30*/  IADD3 R7, P1, R18, UR4, RZ ;  /* 0x0000000412077c10 */ /* 0x000fca000ff3e0ff */
[----:B------:R-:W-:-:S04]  /*8c40*/  IMAD.X R23, RZ, RZ, R23, P1 ;  /* 0x000000ffff177224 */ /* 0x000fc800008e0617 */
[----:B------:R-:W-:-:S04]  /*8c50*/  IMAD.WIDE.U32 R8, R23, UR8, RZ ;  /* 0x0000000817087c25 */ /* 0x000fc8000f8e00ff */
[----:B------:R-:W-:-:S04]  /*8c60*/  IMAD.WIDE.U32 R8, P1, R7, UR9, R8 ;  /* 0x0000000907087c25 */ /* 0x000fc8000f820008 */
[----:B------:R-:W-:-:S04]  /*8c70*/  IMAD.WIDE.U32 R6, R7, UR8, RZ ;  /* 0x0000000807067c25 */ /* 0x000fc8000f8e00ff */
[----:B------:R-:W-:Y:S01]  /*8c80*/  IMAD.MOV.U32 R6, RZ, RZ, R9 ;  /* 0x000000ffff067224 */ /* 0x000fe200078e0009 */
[----:B------:R-:W-:Y:S01]  /*8c90*/  IADD3 RZ, P4, R7, R8, RZ ;  /* 0x0000000807ff7210 */ /* 0x000fe20007f9e0ff */
[----:B------:R-:W-:-:S04]  /*8ca0*/  IMAD.X R7, RZ, RZ, RZ, P1 ;  /* 0x000000ffff077224 */ /* 0x000fc800008e06ff */
[----:B------:R-:W-:-:S08]  /*8cb0*/  IMAD.WIDE.U32.X R6, R23, UR9, R6, P4 ;  /* 0x0000000917067c25 */ /* 0x000fd0000a0e0406 */
.L_x_180:
[----:B------:R-:W-:Y:S01]  /*8cc0*/  ULDC UR4, c[0x0][0x648] ;  /* 0x0001920000047ab9 */ /* 0x000fe20000000800 */
[----:B------:R-:W-:Y:S01]  /*8cd0*/  LOP3.LUT R20, R20, UR17, RZ, 0xc0, !PT ;  /* 0x0000001114147c12 */ /* 0x000fe2000f8ec0ff */
[----:B------:R-:W-:Y:S01]  /*8ce0*/  IMAD.MOV R21, RZ, RZ, -R21 ;  /* 0x000000ffff157224 */ /* 0x000fe200078e0a15 */
[----:B------:R-:W-:Y:S01]  /*8cf0*/  SHF.R.U64 R7, R6, UR4, R7 ;  /* 0x0000000406077c19 */ /* 0x000fe20008001207 */
[----:B------:R-:W-:Y:S01]  /*8d00*/  ULDC UR4, c[0x0][0x638] ;  /* 0x00018e0000047ab9 */ /* 0x000fe20000000800 */
[----:B------:R-:W-:Y:S01]  /*8d10*/  LOP3.LUT R11, R11, UR16, RZ, 0xc0, !PT ;  /* 0x000000100b0b7c12 */ /* 0x000fe2000f8ec0ff */
[----:B0-----:R-:W-:Y:S01]  /*8d20*/  @P2 IMAD R17, R19, R21, R14 ;  /* 0x0000001513112224 */ /* 0x001fe200078e020e */
[----:B------:R-:W-:Y:S01]  /*8d30*/  ULDC UR5, c[0x0][0x610] ;  /* 0x0001840000057ab9 */ /* 0x000fe20000000800 */
[----:B------:R-:W-:Y:S02]  /*8d40*/  IMAD.MOV R9, RZ, RZ, -R7 ;  /* 0x000000ffff097224 */ /* 0x000fe400078e0a07 */
[----:B------:R-:W-:-:S02]  /*8d50*/  IMAD R20, R7, UR18, R20 ;  /* 0x0000001207147c24 */ /* 0x000fc4000f8e0214 */
[----:B------:R-:W-:Y:S01]  /*8d60*/  IMAD R18, R9, UR4, R18 ;  /* 0x0000000409127c24 */ /* 0x000fe2000f8e0212 */
[----:B------:R-:W-:Y:S01]  /*8d70*/  ULDC UR4, c[0x0][0x600] ;  /* 0x0001800000047ab9 */ /* 0x000fe20000000800 */
[----:B------:R-:W-:Y:S02]  /*8d80*/  IMAD R17, R20, UR5, R17 ;  /* 0x0000000514117c24 */ /* 0x000fe4000f8e0211 */
[----:B------:R-:W-:Y:S02]  /*8d90*/  IMAD R18, R18, UR4, R11 ;  /* 0x0000000412127c24 */ /* 0x000fe4000f8e020b */
[----:B------:R-:W-:Y:S02]  /*8da0*/  IMAD.MOV.U32 R7, RZ, RZ, 0x1 ;  /* 0x00000001ff077424 */ /* 0x000fe400078e00ff */
[----:B------:R-:W-:Y:S01]  /*8db0*/  IMAD.MOV.U32 R6, RZ, RZ, R10 ;  /* 0x000000ffff067224 */ /* 0x000fe200078e000a */
[----:B------:R-:W-:Y:S02]  /*8dc0*/  SEL R14, R18, R17, !P2 ;  /* 0x00000011120e7207 */ /* 0x000fe40005000000 */
[----:B------:R-:W-:-:S07]  /*8dd0*/  SEL R11, R17, R18, !P2 ;  /* 0x00000012110b7207 */ /* 0x000fce0005000000 */
.L_x_178:
[----:B------:R-:W-:Y:S05]  /*8de0*/  BSYNC B1 ;  /* 0x0000000000017941 */ /* 0x000fea0003800000 */
.L_x_177:
[----:B------:R-:W-:-:S13]  /*8df0*/  LOP3.LUT P1, RZ, R7, 0xff, RZ, 0xc0, !PT ;  /* 0x000000ff07ff7812 */ /* 0x000fda000782c0ff */
[----:B------:R-:W-:Y:S05]  /*8e00*/  @P1 BRA `(.L_x_181) ;  /* 0xfffffff400541947 */ /* 0x000fea000383ffff */
[----:B------:R-:W-:Y:S05]  /*8e10*/  BSYNC B0 ;  /* 0x0000000000007941 */ /* 0x000fea0003800000 */
.L_x_169:
[----:B------:R-:W-:-:S03]  /*8e20*/  UMOV UR4, 0xffffffff ;  /* 0xffffffff00047882 */ /* 0x000fc60000000000 */
[----:B------:R-:W-:Y:S05]  /*8e30*/  BRA.DIV UR4, `(.L_x_182) ;  /* 0x0000000204f87947 */ /* 0x000fea000b800000 */
[----:B------:R-:W-:-:S13]  /*8e40*/  ELECT P0, URZ, PT ;  /* 0x00000000003f782f */ /* 0x000fda0003800000 */
.L_x_195:
[----:B------:R-:W-:Y:S04]  /*8e50*/  BSSY B0, `(.L_x_183) ;  /* 0x0000022000007945 */ /* 0x000fe80003800000 */
[----:B------:R-:W-:Y:S05]  /*8e60*/  @!P0 BRA `(.L_x_184) ;  /* 0x0000000000808947 */ /* 0x000fea0003800000 */
[----:B------:R-:W-:-:S04]  /*8e70*/  LOP3.LUT R4, R4, 0x2, RZ, 0xfc, !PT ;  /* 0x0000000204047812 */ /* 0x000fc800078efcff */
[----:B------:R-:W-:-:S13]  /*8e80*/  ISETP.NE.AND P0, PT, R4, 0x3, PT ;  /* 0x000000030400780c */ /* 0x000fda0003f05270 */
[----:B------:R-:W-:Y:S05]  /*8e90*/  @!P0 BRA `(.L_x_185) ;  /* 0x0000000000048947 */ /* 0x000fea0003800000 */
[----:B------:R-:W-:Y:S01]  /*8ea0*/  BPT.TRAP 0x1 ;  /* 0x000000040000795c */ /* 0x000fe20000300000 */
.L_x_185:
[----:B------:R-:W0:Y:S01]  /*8eb0*/  S2R R3, SR_CgaCtaId ;  /* 0x0000000000037919 */ /* 0x000e220000008800 */
[----:B------:R-:W-:-:S04]  /*8ec0*/  MOV R0, 0x400 ;  /* 0x0000040000007802 */ /* 0x000fc80000000f00 */
[----:B0-----:R-:W-:Y:S02]  /*8ed0*/  LEA R0, R3, R0, 0x18 ;  /* 0x0000000003007211 */ /* 0x001fe400078ec0ff */
[----:B------:R-:W-:-:S03]  /*8ee0*/  SHF.L.U32 R3, R5, 0x1f, RZ ;  /* 0x0000001f05037819 */ /* 0x000fc600000006ff */
[----:B------:R-:W-:-:S04]  /*8ef0*/  VIADD R0, R0, 0x18 ;  /* 0x0000001800007836 */ /* 0x000fc80000000000 */
[C---:B------:R-:W-:Y:S02]  /*8f00*/  IMAD R4, R13.reuse, 0x8, R0 ;  /* 0x000000080d047824 */ /* 0x040fe400078e0200 */
[----:B------:R-:W-:Y:S02]  /*8f10*/  VIADD R13, R13, 0x1 ;  /* 0x000000010d0d7836 */ /* 0x000fe40000000000 */
[----:B------:R-:W0:Y:S03]  /*8f20*/  SYNCS.PHASECHK.TRANS64.TRYWAIT P0, [R4+URZ], R3 ;  /* 0x00000003040075a7 */ /* 0x000e26000800017f */
[----:B------:R-:W-:-:S04]  /*8f30*/  ISETP.NE.AND P1, PT, R13, 0x3, PT ;  /* 0x000000030d00780c */ /* 0x000fc80003f25270 */
[----:B------:R-:W-:Y:S02]  /*8f40*/  SEL R2, RZ, 0x1, P1 ;  /* 0x00000001ff027807 */ /* 0x000fe40000800000 */
[----:B------:R-:W-:Y:S02]  /*8f50*/  SEL R13, R13, RZ, P1 ;  /* 0x000000ff0d0d7207 */ /* 0x000fe40000800000 */
[----:B------:R-:W-:-:S03]  /*8f60*/  LOP3.LUT R7, R5, R2, RZ, 0x3c, !PT ;  /* 0x0000000205077212 */ /* 0x000fc600078e3cff */
[----:B------:R-:W-:Y:S01]  /*8f70*/  IMAD R6, R13, 0x8, R0 ;  /* 0x000000080d067824 */ /* 0x000fe200078e0200 */
[----:B------:R-:W-:Y:S01]  /*8f80*/  SHF.L.U32 R5, R7, 0x1f, RZ ;  /* 0x0000001f07057819 */ /* 0x000fe200000006ff */
[----:B0-----:R-:W-:Y:S06]  /*8f90*/  @!P0 BRA `(.L_x_186) ;  /* 0x0000000000c48947 */ /* 0x001fec0003800000 */
.L_x_196:
[----:B------:R-:W1:Y:S01]  /*8fa0*/  SYNCS.PHASECHK.TRANS64.TRYWAIT P0, [R6+URZ], R5 ;  /* 0x00000005060075a7 */ /* 0x000e62000800017f */
[----:B------:R-:W-:-:S05]  /*8fb0*/  VIADD R2, R13, 0x1 ;  /* 0x000000010d027836 */ /* 0x000fca0000000000 */
[----:B------:R-:W-:-:S04]  /*8fc0*/  ISETP.NE.AND P1, PT, R2, 0x3, PT ;  /* 0x000000030200780c */ /* 0x000fc80003f25270 */
[----:B0-----:R-:W-:Y:S02]  /*8fd0*/  SEL R4, RZ, 0x1, P1 ;  /* 0x00000001ff047807 */ /* 0x001fe40000800000 */
[----:B------:R-:W-:Y:S02]  /*8fe0*/  SEL R3, R2, RZ, P1 ;  /* 0x000000ff02037207 */ /* 0x000fe40000800000 */
[----:B------:R-:W-:Y:S01]  /*8ff0*/  LOP3.LUT R4, R7, R4, RZ, 0x3c, !PT ;  /* 0x0000000407047212 */ /* 0x000fe200078e3cff */
[----:B-1----:R-:W-:Y:S06]  /*9000*/  @!P0 BRA `(.L_x_187) ;  /* 0x0000000000bc8947 */ /* 0x002fec0003800000 */
.L_x_197:
[----:B------:R-:W-:Y:S01]  /*9010*/  IMAD R3, R3, 0x8, R0 ;  /* 0x0000000803037824 */ /* 0x000fe200078e0200 */
[----:B------:R-:W-:-:S07]  /*9020*/  SHF.L.U32 R0, R4, 0x1f, RZ ;  /* 0x0000001f04007819 */ /* 0x000fce00000006ff */
.L_x_188:
[----:B-1----:R1:W2:Y:S02]  /*9030*/  SYNCS.PHASECHK.TRANS64.TRYWAIT P0, [R3+URZ], R0 ;  /* 0x00000000030075a7 */ /* 0x0022a4000800017f */
[----:B--2---:R-:W-:Y:S05]  /*9040*/  @!P0 NANOSLEEP.SYNCS 0x989680 ;  /* 0x009896800000895d */ /* 0x004fea0003900000 */
[----:B------:R-:W2:Y:S02]  /*9050*/  @!P0 SYNCS.PHASECHK.TRANS64 P0, [R3+URZ], R0 ;  /* 0x00000000030085a7 */ /* 0x000ea4000800007f */
[----:B--2---:R-:W-:Y:S05]  /*9060*/  @!P0 BRA `(.L_x_188) ;  /* 0xfffffffc00f08947 */ /* 0x004fea000383ffff */
.L_x_184:
[----:B------:R-:W-:Y:S05]  /*9070*/  BSYNC B0 ;  /* 0x0000000000007941 */ /* 0x000fea0003800000 */
.L_x_183:
[----:B------:R-:W-:Y:S05]  /*9080*/  EXIT ;  /* 0x000000000000794d */ /* 0x000fea0003800000 */
.L_x_17:
[----:B-1----:R-:W-:-:S04]  /*9090*/  IMAD.U32 R11, RZ, RZ, UR6 ;  /* 0x00000006ff0b7e24 */ /* 0x002fc8000f8e00ff */
[----:B------:R1:W4:Y:S03]  /*90a0*/  SYNCS.PHASECHK.TRANS64.TRYWAIT P0, [R11+URZ], R10 ;  /* 0x0000000a0b0075a7 */ /* 0x000326000800017f */
[----:B----4-:R-:W-:Y:S05]  /*90b0*/  @!P0 NANOSLEEP.SYNCS 0x989680 ;  /* 0x009896800000895d */ /* 0x010fea0003900000 */
[----:B------:R-:W4:Y:S02]  /*90c0*/  @!P0 SYNCS.PHASECHK.TRANS64 P0, [R11+URZ], R10 ;  /* 0x0000000a0b0085a7 */ /* 0x000f24000800007f */
[----:B----4-:R-:W-:Y:S05]  /*90d0*/  @!P0 BRA `(.L_x_17) ;  /* 0xfffffffc00ec8947 */ /* 0x010fea000383ffff */
[----:B------:R-:W-:Y:S05]  /*90e0*/  BRA `(.L_x_16) ;  /* 0xffffff8400107947 */ /* 0x000fea000383ffff */
.L_x_23:
[----:B-1----:R-:W-:-:S04]  /*90f0*/  IMAD.U32 R140, RZ, RZ, UR12 ;  /* 0x0000000cff8c7e24 */ /* 0x002fc8000f8e00ff */
[----:B------:R1:W4:Y:S03]  /*9100*/  SYNCS.PHASECHK.TRANS64.TRYWAIT P0, [R140+URZ], R11 ;  /* 0x0000000b8c0075a7 */ /* 0x000326000800017f */
[----:B----4-:R-:W-:Y:S05]  /*9110*/  @!P0 NANOSLEEP.SYNCS 0x989680 ;  /* 0x009896800000895d */ /* 0x010fea0003900000 */
[----:B------:R-:W4:Y:S02]  /*9120*/  @!P0 SYNCS.PHASECHK.TRANS64 P0, [R140+URZ], R11 ;  /* 0x0000000b8c0085a7 */ /* 0x000f24000800007f */
[----:B----4-:R-:W-:Y:S05]  /*9130*/  @!P0 BRA `(.L_x_23) ;  /* 0xfffffffc00ec8947 */ /* 0x010fea000383ffff */
[----:B------:R-:W-:Y:S05]  /*9140*/  BRA `(.L_x_22) ;  /* 0xffffff8c00547947 */ /* 0x000fea000383ffff */
.L_x_170:
[----:B------:R-:W-:Y:S01]  /*9150*/  BSSY B1, `(.L_x_189) ;  /* 0x0000006000017945 */ /* 0x000fe20003800000 */
[----:B------:R-:W-:-:S07]  /*9160*/  IMAD.MOV.U32 R7, RZ, RZ, -0x1 ;  /* 0xffffffffff077424 */ /* 0x000fce00078e00ff */
[----:B------:R-:W-:Y:S05]  /*9170*/  WARPSYNC.COLLECTIVE R7, `(.L_x_190) ;  /* 0x00000000070c7348 */ /* 0x000fea0003c00000 */
[----:B------:R-:W-:Y:S02]  /*9180*/  ELECT P1, UR62, PT ;  /* 0x00000000003e782f */ /* 0x000fe40003820000 */
[----:B------:R-:W-:Y:S01]  /*9190*/  MOV R7, UR62 ;  /* 0x0000003e00077c02 */ /* 0x000fe20008000f00 */
[----:B------:R-:W-:Y:S10]  /*91a0*/  ENDCOLLECTIVE ;  /* 0x000000000000791b */ /* 0x000ff40003800000 */
.L_x_190:
[----:B------:R-:W-:Y:S05]  /*91b0*/  BSYNC B1 ;  /* 0x0000000000017941 */ /* 0x000fea0003800000 */
.L_x_189:
[----:B------:R-:W-:Y:S05]  /*91c0*/  BRA `(.L_x_191) ;  /* 0xfffffff000707947 */ /* 0x000fea000383ffff */
.L_x_173:
[----:B-1----:R1:W2:Y:S02]  /*91d0*/  SYNCS.PHASECHK.TRANS64.TRYWAIT P1, [R19+URZ+0x18], R10 ;  /* 0x0000180a130075a7 */ /* 0x0022a4000802017f */
[----:B--2---:R-:W-:Y:S05]  /*91e0*/  @!P1 NANOSLEEP.SYNCS 0x989680 ;  /* 0x009896800000995d */ /* 0x004fea0003900000 */
[----:B------:R-:W2:Y:S02]  /*91f0*/  @!P1 SYNCS.PHASECHK.TRANS64 P1, [R19+URZ+0x18], R10 ;  /* 0x0000180a130095a7 */ /* 0x000ea4000802007f */
[----:B--2---:R-:W-:Y:S05]  /*9200*/  @!P1 BRA `(.L_x_173) ;  /* 0xfffffffc00f09947 */ /* 0x004fea000383ffff */
[----:B------:R-:W-:Y:S05]  /*9210*/  BRA `(.L_x_192) ;  /* 0xfffffff000a47947 */ /* 0x000fea000383ffff */
.L_x_182:
[----:B------:R-:W-:Y:S01]  /*9220*/  BSSY B0, `(.L_x_193) ;  /* 0x0000006000007945 */ /* 0x000fe20003800000 */
[----:B------:R-:W-:-:S07]  /*9230*/  IMAD.MOV.U32 R7, RZ, RZ, -0x1 ;  /* 0xffffffffff077424 */ /* 0x000fce00078e00ff */
[----:B------:R-:W-:Y:S05]  /*9240*/  WARPSYNC.COLLECTIVE R7, `(.L_x_194) ;  /* 0x00000000070c7348 */ /* 0x000fea0003c00000 */
[----:B------:R-:W-:Y:S02]  /*9250*/  ELECT P1, UR62, PT ;  /* 0x00000000003e782f */ /* 0x000fe40003820000 */
[----:B------:R-:W-:Y:S01]  /*9260*/  MOV R7, UR62 ;  /* 0x0000003e00077c02 */ /* 0x000fe20008000f00 */
[----:B------:R-:W-:Y:S10]  /*9270*/  ENDCOLLECTIVE ;  /* 0x000000000000791b */ /* 0x000ff40003800000 */
.L_x_194:
[----:B------:R-:W-:Y:S05]  /*9280*/  BSYNC B0 ;  /* 0x0000000000007941 */ /* 0x000fea0003800000 */
.L_x_193:
[----:B------:R-:W-:Y:S01]  /*9290*/  PLOP3.LUT P0, PT, P1, PT, PT, 0x80, 0x0 ;  /* 0x000000000000781c */ /* 0x000fe20000f0f070 */
[----:B------:R-:W-:-:S12]  /*92a0*/  BRA `(.L_x_195) ;  /* 0xfffffff800e87947 */ /* 0x000fd8000383ffff */
.L_x_186:
[----:B0-----:R0:W1:Y:S02]  /*92b0*/  SYNCS.PHASECHK.TRANS64.TRYWAIT P0, [R4+URZ], R3 ;  /* 0x00000003040075a7 */ /* 0x001064000800017f */
[----:B-1----:R-:W-:Y:S05]  /*92c0*/  @!P0 NANOSLEEP.SYNCS 0x989680 ;  /* 0x009896800000895d */ /* 0x002fea0003900000 */
[----:B------:R-:W1:Y:S02]  /*92d0*/  @!P0 SYNCS.PHASECHK.TRANS64 P0, [R4+URZ], R3 ;  /* 0x00000003040085a7 */ /* 0x000e64000800007f */
[----:B-1----:R-:W-:Y:S05]  /*92e0*/  @!P0 BRA `(.L_x_186) ;  /* 0xfffffffc00f08947 */ /* 0x002fea000383ffff */
[----:B------:R-:W-:Y:S05]  /*92f0*/  BRA `(.L_x_196) ;  /* 0xfffffffc00287947 */ /* 0x000fea000383ffff */
.L_x_187:
[----:B0-----:R0:W1:Y:S02]  /*9300*/  SYNCS.PHASECHK.TRANS64.TRYWAIT P0, [R6+URZ], R5 ;  /* 0x00000005060075a7 */ /* 0x001064000800017f */
[----:B-1----:R-:W-:Y:S05]  /*9310*/  @!P0 NANOSLEEP.SYNCS 0x989680 ;  /* 0x009896800000895d */ /* 0x002fea0003900000 */
[----:B------:R-:W1:Y:S02]  /*9320*/  @!P0 SYNCS.PHASECHK.TRANS64 P0, [R6+URZ], R5 ;  /* 0x00000005060085a7 */ /* 0x000e64000800007f */
[----:B-1----:R-:W-:Y:S05]  /*9330*/  @!P0 BRA `(.L_x_187) ;  /* 0xfffffffc00f08947 */ /* 0x002fea000383ffff */
[----:B------:R-:W-:Y:S05]  /*9340*/  BRA `(.L_x_197) ;  /* 0xfffffffc00307947 */ /* 0x000fea000383ffff */
.L_x_198:
[----:B------:R-:W-:-:S00]  /*9350*/  BRA `(.L_x_198) ;  /* 0xfffffffc00fc7947 */ /* 0x000fc0000383ffff */
[----:B------:R-:W-:-:S00]  /*9360*/  NOP ;  /* 0x0000000000007918 */ /* 0x000fc00000000000 */
        /* <DEDUP_REMOVED lines=9> */
.L_x_199:


//--------------------- .nv.shared._ZN7cutlass13device_kernelINS_4gemm6kernel13GemmUniversalIN4cute5tupleIJiiiiEEENS1_10collective13CollectiveMmaINS1_37MainloopSm90TmaGmmaWarpSpecializedFP8ILi3ENS5_IJNS4_1CILi1EEESB_SB_EEENS1_35KernelTmaWarpSpecializedCooperativeEEENS5_IJNSA_ILi128EEESF_NSA_ILi64EEEEEENS_12float_e5m2_tENS5_IJlSB_lEEESI_SJ_NS4_8TiledMMAINS4_8MMA_AtomIJNS4_4SM904GMMA31MMA_64x128x32_F32E5M2E5M2_SS_TNILNSN_7ScaleInE1ELSP_1EEEEEENS4_6LayoutINS5_IJNSA_ILi2EEESB_SB_EEENS5_IJSB_NSA_ILi0EEESV_EEEEENS5_IJNS4_10UnderscoreESY_SY_EEEEENS4_13SM90_TMA_LOADENS4_14ComposedLayoutINS4_7SwizzleILi2ELi4ELi3EEENS4_18smem_ptr_flag_bitsILi8EEENSS_INS5_IJNSA_ILi8EEESG_EEENS5_IJSG_SB_EEEEEEEvNS4_8identityES11_S1B_vS1C_EENS_8epilogue10collective6detail29Sm90TmaWarpSpecializedAdapterINS1F_15DefaultEpilogueISI_SJ_SJ_NS1E_6thread17LinearCombinationISI_Li1EffLNS1J_9ScaleType4KindE0ELNS_15FloatRoundStyleE2ESI_EENS1_15EpilogueDefaultEEEEEvvEEEEvNT_6ParamsE --------------------------
	.section	.nv.shared._ZN7cutlass13device_kernelINS_4gemm6kernel13GemmUniversalIN4cute5tupleIJiiiiEEENS1_10collective13CollectiveMmaINS1_37MainloopSm90TmaGmmaWarpSpecializedFP8ILi3ENS5_IJNS4_1CILi1EEESB_SB_EEENS1_35KernelTmaWarpSpecializedCooperativeEEENS5_IJNSA_ILi128EEESF_NSA_ILi64EEEEEENS_12float_e5m2_tENS5_IJlSB_lEEESI_SJ_NS4_8TiledMMAINS4_8MMA_AtomIJNS4_4SM904GMMA31MMA_64x128x32_F32E5M2E5M2_SS_TNILNSN_7ScaleInE1ELSP_1EEEEEENS4_6LayoutINS5_IJNSA_ILi2EEESB_SB_EEENS5_IJSB_NSA_ILi0EEESV_EEEEENS5_IJNS4_10UnderscoreESY_SY_EEEEENS4_13SM90_TMA_LOADENS4_14ComposedLayoutINS4_7SwizzleILi2ELi4ELi3EEENS4_18smem_ptr_flag_bitsILi8EEENSS_INS5_IJNSA_ILi8EEESG_EEENS5_IJSG_SB_EEEEEEEvNS4_8identityES11_S1B_vS1C_EENS_8epilogue10collective6detail29Sm90TmaWarpSpecializedAdapterINS1F_15DefaultEpilogueISI_SJ_SJ_NS1E_6thread17LinearCombinationISI_Li1EffLNS1J_9ScaleType4KindE0ELNS_15FloatRoundStyleE2ESI_EENS1_15EpilogueDefaultEEEEEvvEEEEvNT_6ParamsE,"aw",@nobits
	.sectionflags	@""
	.align	16
	.zero		1024


//--------------------- .nv.shared.reserved.0     --------------------------
	.section	.nv.shared.reserved.0,"aw",@nobits
	.weak		__nv_reservedSMEM_offset_0_alias
	.size		__nv_reservedSMEM_offset_0_alias, 0, 0
	.other		__nv_reservedSMEM_offset_0_alias,@"STO_CUDA_RESERVED_SHARED STV_DEFAULT"
__nv_reservedSMEM_offset_0_alias:
	.zero		0


//--------------------- .nv.global                --------------------------
	.section	.nv.global,"aw",@nobits
.nv.global:
	.type		_ZN40_INTERNAL_bb637bda_4_k_cu_a32e4cc3_291874cute1_E,@object
	.size		_ZN40_INTERNAL_bb637bda_4_k_cu_a32e4cc3_291874cute1_E,(_ZN40_INTERNAL_bb637bda_4_k_cu_a32e4cc3_291874cuda3std3__45__cpo6cbeginE - _ZN40_INTERNAL_bb637bda_4_k_cu_a32e4cc3_291874cute1_E)
_ZN40_INTERNAL_bb637bda_4_k_cu_a32e4cc3_291874cute1_E:
	.zero		1
	.type		_ZN40_INTERNAL_bb637bda_4_k_cu_a32e4cc3_291874cuda3std3__45__cpo6cbeginE,@object
	.size		_ZN40_INTERNAL_bb637bda_4_k_cu_a32e4cc3_291874cuda3std3__45__cpo6cbeginE,(_ZN40_INTERNAL_bb637bda_4_k_cu_a32e4cc3_291874cuda3std3__48in_placeE - _ZN40_INTERNAL_bb637bda_4_k_cu_a32e4cc3_291874cuda3std3__45__cpo6cbeginE)
_ZN40_INTERNAL_bb637bda_4_k_cu_a32e4cc3_291874cuda3std3__45__cpo6cbeginE:
	.zero		1
	.type		_ZN40_INTERNAL_bb637bda_4_k_cu_a32e4cc3_291874cuda3std3__48in_placeE,@object
	.size		_ZN40_INTERNAL_bb637bda_4_k_cu_a32e4cc3_291874cuda3std3__48in_placeE,(_ZN40_INTERNAL_bb637bda_4_k_cu_a32e4cc3_291874cuda3std6ranges3__45__cpo9iter_moveE - _ZN40_INTERNAL_bb637bda_4_k_cu_a32e4cc3_291874cuda3std3__48in_placeE)
_ZN40_INTERNAL_bb637bda_4_k_cu_a32e4cc3_291874cuda3std3__48in_placeE:
	.zero		1
	.type		_ZN40_INTERNAL_bb637bda_4_k_cu_a32e4cc3_291874cuda3std6ranges3__45__cpo9iter_moveE,@object
	.size		_ZN40_INTERNAL_bb637bda_4_k_cu_a32e4cc3_291874cuda3std6ranges3__45__cpo9iter_moveE,(_ZN40_INTERNAL_bb637bda_4_k_cu_a32e4cc3_291874cuda3std3__45__cpo5beginE - _ZN40_INTERNAL_bb637bda_4_k_cu_a32e4cc3_291874cuda3std6ranges3__45__cpo9iter_moveE)
_ZN40_INTERNAL_bb637bda_4_k_cu_a32e4cc3_291874cuda3std6ranges3__45__cpo9iter_moveE:
	.zero		1
	.type		_ZN40_INTERNAL_bb637bda_4_k_cu_a32e4cc3_291874cuda3std3__45__cpo5beginE,@object
	.size		_ZN40_INTERNAL_bb637bda_4_k_cu_a32e4cc3_291874cuda3std3__45__cpo5beginE,(_ZN40_INTERNAL_bb637bda_4_k_cu_a32e4cc3_291874cuda3std3__442_GLOBAL__N__bb637bda_4_k_cu_a32e4cc3_291876ignoreE - _ZN40_INTERNAL_bb637bda_4_k_cu_a32e4cc3_291874cuda3std3__45__cpo5beginE)
_ZN40_INTERNAL_bb637bda_4_k_cu_a32e4cc3_291874cuda3std3__45__cpo5beginE:
	.zero		1
	.type		_ZN40_INTERNAL_bb637bda_4_k_cu_a32e4cc3_291874cuda3std3__442_GLOBAL__N__bb637bda_4_k_cu_a32e4cc3_291876ignoreE,@object
	.size		_ZN40_INTERNAL_bb637bda_4_k_cu_a32e4cc3_291874cuda3std3__442_GLOBAL__N__bb637bda_4_k_cu_a32e4cc3_291876ignoreE,(_ZN40_INTERNAL_bb637bda_4_k_cu_a32e4cc3_291874cute7productE - _ZN40_INTERNAL_bb637bda_4_k_cu_a32e4cc3_291874cuda3std3__442_GLOBAL__N__bb637bda_4_k_cu_a32e4cc3_291876ignoreE)
_ZN40_INTERNAL_bb637bda_4_k_cu_a32e4cc3_291874cuda3std3__442_GLOBAL__N__bb637bda_4_k_cu_a32e4cc3_291876ignoreE:
	.zero		1
	.type		_ZN40_INTERNAL_bb637bda_4_k_cu_a32e4cc3_291874cute7productE,@object
	.size		_ZN40_INTERNAL_bb637bda_4_k_cu_a32e4cc3_291874cute7productE,(_ZN40_INTERNAL_bb637bda_4_k_cu_a32e4cc3_291874cuda3std3__45__cpo3endE - _ZN40_INTERNAL_bb637bda_4_k_cu_a32e4cc3_291874cute7productE)
_ZN40_INTERNAL_bb637bda_4_k_cu_a32e4cc3_291874cute7productE:
	.zero		1
	.type		_ZN40_INTERNAL_bb637bda_4_k_cu_a32e4cc3_291874cuda3std3__45__cpo3endE,@object
	.size		_ZN40_INTERNAL_bb637bda_4_k_cu_a32e4cc3_291874cuda3std3__45__cpo3endE,(_ZN40_INTERNAL_bb637bda_4_k_cu_a32e4cc3_291874cuda3std3__419piecewise_constructE - _ZN40_INTERNAL_bb637bda_4_k_cu_a32e4cc3_291874cuda3std3__45__cpo3endE)
_ZN40_INTERNAL_bb637bda_4_k_cu_a32e4cc3_291874cuda3std3__45__cpo3endE:
	.zero		1
	.type		_ZN40_INTERNAL_bb637bda_4_k_cu_a32e4cc3_291874cuda3std3__419piecewise_constructE,@object
	.size		_ZN40_INTERNAL_bb637bda_4_k_cu_a32e4cc3_291874cuda3std3__419piecewise_constructE,(_ZN40_INTERNAL_bb637bda_4_k_cu_a32e4cc3_291874cuda3std3__45__cpo4cendE - _ZN40_INTERNAL_bb637bda_4_k_cu_a32e4cc3_291874cuda3std3__419piecewise_constructE)
_ZN40_INTERNAL_bb637bda_4_k_cu_a32e4cc3_291874cuda3std3__419piecewise_constructE:
	.zero		1
	.type		_ZN40_INTERNAL_bb637bda_4_k_cu_a32e4cc3_291874cuda3std3__45__cpo4cendE,@object
	.size		_ZN40_INTERNAL_bb637bda_4_k_cu_a32e4cc3_291874cuda3std3__45__cpo4cendE,(_ZN40_INTERNAL_bb637bda_4_k_cu_a32e4cc3_291874cuda3std6ranges3__45__cpo4swapE - _ZN40_INTERNAL_bb637bda_4_k_cu_a32e4cc3_291874cuda3std3__45__cpo4cendE)
_ZN40_INTERNAL_bb637bda_4_k_cu_a32e4cc3_291874cuda3std3__45__cpo4cendE:
	.zero		1
	.type		_ZN40_INTERNAL_bb637bda_4_k_cu_a32e4cc3_291874cuda3std6ranges3__45__cpo4swapE,@object
	.size		_ZN40_INTERNAL_bb637bda_4_k_cu_a32e4cc3_291874cuda3std6ranges3__45__cpo4swapE,(.L_7 - _ZN40_INTERNAL_bb637bda_4_k_cu_a32e4cc3_291874cuda3std6ranges3__45__cpo4swapE)
_ZN40_INTERNAL_bb637bda_4_k_cu_a32e4cc3_291874cuda3std6ranges3__45__cpo4swapE:
	.zero		1
.L_7:


//--------------------- .nv.constant0._ZN7cutlass13device_kernelINS_4gemm6kernel13GemmUniversalIN4cute5tupleIJiiiiEEENS1_10collective13CollectiveMmaINS1_37MainloopSm90TmaGmmaWarpSpecializedFP8ILi3ENS5_IJNS4_1CILi1EEESB_SB_EEENS1_35KernelTmaWarpSpecializedCooperativeEEENS5_IJNSA_ILi128EEESF_NSA_ILi64EEEEEENS_12float_e5m2_tENS5_IJlSB_lEEESI_SJ_NS4_8TiledMMAINS4_8MMA_AtomIJNS4_4SM904GMMA31MMA_64x128x32_F32E5M2E5M2_SS_TNILNSN_7ScaleInE1ELSP_1EEEEEENS4_6LayoutINS5_IJNSA_ILi2EEESB_SB_EEENS5_IJSB_NSA_ILi0EEESV_EEEEENS5_IJNS4_10UnderscoreESY_SY_EEEEENS4_13SM90_TMA_LOADENS4_14ComposedLayoutINS4_7SwizzleILi2ELi4ELi3EEENS4_18smem_ptr_flag_bitsILi8EEENSS_INS5_IJNSA_ILi8EEESG_EEENS5_IJSG_SB_EEEEEEEvNS4_8identityES11_S1B_vS1C_EENS_8epilogue10collective6detail29Sm90TmaWarpSpecializedAdapterINS1F_15DefaultEpilogueISI_SJ_SJ_NS1E_6thread17LinearCombinationISI_Li1EffLNS1J_9ScaleType4KindE0ELNS_15FloatRoundStyleE2ESI_EENS1_15EpilogueDefaultEEEEEvvEEEEvNT_6ParamsE --------------------------
	.section	.nv.constant0._ZN7cutlass13device_kernelINS_4gemm6kernel13GemmUniversalIN4cute5tupleIJiiiiEEENS1_10collective13CollectiveMmaINS1_37MainloopSm90TmaGmmaWarpSpecializedFP8ILi3ENS5_IJNS4_1CILi1EEESB_SB_EEENS1_35KernelTmaWarpSpecializedCooperativeEEENS5_IJNSA_ILi128EEESF_NSA_ILi64EEEEEENS_12float_e5m2_tENS5_IJlSB_lEEESI_SJ_NS4_8TiledMMAINS4_8MMA_AtomIJNS4_4SM904GMMA31MMA_64x128x32_F32E5M2E5M2_SS_TNILNSN_7ScaleInE1ELSP_1EEEEEENS4_6LayoutINS5_IJNSA_ILi2EEESB_SB_EEENS5_IJSB_NSA_ILi0EEESV_EEEEENS5_IJNS4_10UnderscoreESY_SY_EEEEENS4_13SM90_TMA_LOADENS4_14ComposedLayoutINS4_7SwizzleILi2ELi4ELi3EEENS4_18smem_ptr_flag_bitsILi8EEENSS_INS5_IJNSA_ILi8EEESG_EEENS5_IJSG_SB_EEEEEEEvNS4_8identityES11_S1B_vS1C_EENS_8epilogue10collective6detail29Sm90TmaWarpSpecializedAdapterINS1F_15DefaultEpilogueISI_SJ_SJ_NS1E_6thread17LinearCombinationISI_Li1EffLNS1J_9ScaleType4KindE0ELNS_15FloatRoundStyleE2ESI_EENS1_15EpilogueDefaultEEEEEvvEEEEvNT_6ParamsE,"a",@progbits
	.sectionflags	@""
	.align	4
.nv.constant0._ZN7cutlass13device_kernelINS_4gemm6kernel13GemmUniversalIN4cute5tupleIJiiiiEEENS1_10collective13CollectiveMmaINS1_37MainloopSm90TmaGmmaWarpSpecializedFP8ILi3ENS5_IJNS4_1CILi1EEESB_SB_EEENS1_35KernelTmaWarpSpecializedCooperativeEEENS5_IJNSA_ILi128EEESF_NSA_ILi64EEEEEENS_12float_e5m2_tENS5_IJlSB_lEEESI_SJ_NS4_8TiledMMAINS4_8MMA_AtomIJNS4_4SM904GMMA31MMA_64x128x32_F32E5M2E5M2_SS_TNILNSN_7ScaleInE1ELSP_1EEEEEENS4_6LayoutINS5_IJNSA_ILi2EEESB_SB_EEENS5_IJSB_NSA_ILi0EEESV_EEEEENS5_IJNS4_10UnderscoreESY_SY_EEEEENS4_13SM90_TMA_LOADENS4_14ComposedLayoutINS4_7SwizzleILi2ELi4ELi3EEENS4_18smem_ptr_flag_bitsILi8EEENSS_INS5_IJNSA_ILi8EEESG_EEENS5_IJSG_SB_EEEEEEEvNS4_8identityES11_S1B_vS1C_EENS_8epilogue10collective6detail29Sm90TmaWarpSpecializedAdapterINS1F_15DefaultEpilogueISI_SJ_SJ_NS1E_6thread17LinearCombinationISI_Li1EffLNS1J_9ScaleType4KindE0ELNS_15FloatRoundStyleE2ESI_EENS1_15EpilogueDefaultEEEEEvvEEEEvNT_6ParamsE:
	.zero		1664


//--------------------- SYMBOLS --------------------------

	.type		.nv.reservedSmem.offset0,@object
	.size		.nv.reservedSmem.offset0,0x4
